//
// Generated by NVIDIA NVVM Compiler
//
// Compiler Build ID: CL-36424714
// Cuda compilation tools, release 13.0, V13.0.88
// Based on NVVM 20.0.0
//

.version 9.0
.target sm_100
.address_size 64

	// .globl	_ZN8fast_lfs9optimizer7kernels4adam23adam_step_vectorized_cuEPfS3_S3_PKfiffffff

.visible .entry _ZN8fast_lfs9optimizer7kernels4adam23adam_step_vectorized_cuEPfS3_S3_PKfiffffff(
	.param .u64 .ptr .align 1 _ZN8fast_lfs9optimizer7kernels4adam23adam_step_vectorized_cuEPfS3_S3_PKfiffffff_param_0,
	.param .u64 .ptr .align 1 _ZN8fast_lfs9optimizer7kernels4adam23adam_step_vectorized_cuEPfS3_S3_PKfiffffff_param_1,
	.param .u64 .ptr .align 1 _ZN8fast_lfs9optimizer7kernels4adam23adam_step_vectorized_cuEPfS3_S3_PKfiffffff_param_2,
	.param .u64 .ptr .align 1 _ZN8fast_lfs9optimizer7kernels4adam23adam_step_vectorized_cuEPfS3_S3_PKfiffffff_param_3,
	.param .u32 _ZN8fast_lfs9optimizer7kernels4adam23adam_step_vectorized_cuEPfS3_S3_PKfiffffff_param_4,
	.param .f32 _ZN8fast_lfs9optimizer7kernels4adam23adam_step_vectorized_cuEPfS3_S3_PKfiffffff_param_5,
	.param .f32 _ZN8fast_lfs9optimizer7kernels4adam23adam_step_vectorized_cuEPfS3_S3_PKfiffffff_param_6,
	.param .f32 _ZN8fast_lfs9optimizer7kernels4adam23adam_step_vectorized_cuEPfS3_S3_PKfiffffff_param_7,
	.param .f32 _ZN8fast_lfs9optimizer7kernels4adam23adam_step_vectorized_cuEPfS3_S3_PKfiffffff_param_8,
	.param .f32 _ZN8fast_lfs9optimizer7kernels4adam23adam_step_vectorized_cuEPfS3_S3_PKfiffffff_param_9,
	.param .f32 _ZN8fast_lfs9optimizer7kernels4adam23adam_step_vectorized_cuEPfS3_S3_PKfiffffff_param_10
)
{
	.reg .pred 	%p<8>;
	.reg .b32 	%r<30>;
	.reg .b32 	%f<137>;
	.reg .b64 	%rd<24>;

	ld.param.u64 	%rd5, [_ZN8fast_lfs9optimizer7kernels4adam23adam_step_vectorized_cuEPfS3_S3_PKfiffffff_param_0];
	ld.param.u64 	%rd6, [_ZN8fast_lfs9optimizer7kernels4adam23adam_step_vectorized_cuEPfS3_S3_PKfiffffff_param_1];
	ld.param.u64 	%rd7, [_ZN8fast_lfs9optimizer7kernels4adam23adam_step_vectorized_cuEPfS3_S3_PKfiffffff_param_2];
	ld.param.u64 	%rd8, [_ZN8fast_lfs9optimizer7kernels4adam23adam_step_vectorized_cuEPfS3_S3_PKfiffffff_param_3];
	ld.param.u32 	%r17, [_ZN8fast_lfs9optimizer7kernels4adam23adam_step_vectorized_cuEPfS3_S3_PKfiffffff_param_4];
	ld.param.f32 	%f4, [_ZN8fast_lfs9optimizer7kernels4adam23adam_step_vectorized_cuEPfS3_S3_PKfiffffff_param_5];
	ld.param.f32 	%f5, [_ZN8fast_lfs9optimizer7kernels4adam23adam_step_vectorized_cuEPfS3_S3_PKfiffffff_param_6];
	ld.param.f32 	%f6, [_ZN8fast_lfs9optimizer7kernels4adam23adam_step_vectorized_cuEPfS3_S3_PKfiffffff_param_7];
	ld.param.f32 	%f7, [_ZN8fast_lfs9optimizer7kernels4adam23adam_step_vectorized_cuEPfS3_S3_PKfiffffff_param_8];
	ld.param.f32 	%f8, [_ZN8fast_lfs9optimizer7kernels4adam23adam_step_vectorized_cuEPfS3_S3_PKfiffffff_param_9];
	ld.param.f32 	%f9, [_ZN8fast_lfs9optimizer7kernels4adam23adam_step_vectorized_cuEPfS3_S3_PKfiffffff_param_10];
	cvta.to.global.u64 	%rd1, %rd5;
	cvta.to.global.u64 	%rd2, %rd7;
	cvta.to.global.u64 	%rd3, %rd6;
	cvta.to.global.u64 	%rd4, %rd8;
	mov.u32 	%r18, %ctaid.x;
	mov.u32 	%r19, %ntid.x;
	mov.u32 	%r20, %tid.x;
	mad.lo.s32 	%r21, %r18, %r19, %r20;
	shl.b32 	%r1, %r21, 2;
	setp.ge.s32 	%p1, %r1, %r17;
	@%p1 bra 	$L__BB0_9;
	mov.f32 	%f10, 0f3F800000;
	sub.f32 	%f1, %f10, %f5;
	sub.f32 	%f2, %f10, %f6;
	mul.f32 	%f3, %f4, %f8;
	sub.s32 	%r2, %r17, %r1;
	setp.gt.s32 	%p2, %r2, 3;
	@%p2 bra 	$L__BB0_10;
	setp.lt.s32 	%p3, %r2, 1;
	@%p3 bra 	$L__BB0_9;
	and.b32  	%r3, %r17, 3;
	sub.s32 	%r23, %r1, %r17;
	setp.gt.u32 	%p4, %r23, -4;
	mov.b32 	%r27, 0;
	@%p4 bra 	$L__BB0_6;
	sub.s32 	%r27, %r2, %r3;
	add.s32 	%r24, %r1, %r3;
	sub.s32 	%r26, %r24, %r17;
	mov.u32 	%r25, %r1;
$L__BB0_5:
	.pragma "nounroll";
	mul.wide.s32 	%rd9, %r25, 4;
	add.s64 	%rd10, %rd4, %rd9;
	add.s64 	%rd11, %rd3, %rd9;
	add.s64 	%rd12, %rd2, %rd9;
	add.s64 	%rd13, %rd1, %rd9;
	ld.global.f32 	%f11, [%rd10];
	ld.global.f32 	%f12, [%rd11];
	mul.f32 	%f13, %f5, %f12;
	fma.rn.f32 	%f14, %f1, %f11, %f13;
	ld.global.f32 	%f15, [%rd12];
	mul.f32 	%f16, %f6, %f15;
	mul.f32 	%f17, %f2, %f11;
	fma.rn.f32 	%f18, %f11, %f17, %f16;
	mul.f32 	%f19, %f3, %f14;
	sqrt.rn.f32 	%f20, %f18;
	fma.rn.f32 	%f21, %f9, %f20, %f7;
	div.rn.f32 	%f22, %f19, %f21;
	ld.global.f32 	%f23, [%rd13];
	sub.f32 	%f24, %f23, %f22;
	st.global.f32 	[%rd13], %f24;
	st.global.f32 	[%rd11], %f14;
	st.global.f32 	[%rd12], %f18;
	ld.global.f32 	%f25, [%rd10+4];
	ld.global.f32 	%f26, [%rd11+4];
	mul.f32 	%f27, %f5, %f26;
	fma.rn.f32 	%f28, %f1, %f25, %f27;
	ld.global.f32 	%f29, [%rd12+4];
	mul.f32 	%f30, %f6, %f29;
	mul.f32 	%f31, %f2, %f25;
	fma.rn.f32 	%f32, %f25, %f31, %f30;
	mul.f32 	%f33, %f3, %f28;
	sqrt.rn.f32 	%f34, %f32;
	fma.rn.f32 	%f35, %f9, %f34, %f7;
	div.rn.f32 	%f36, %f33, %f35;
	ld.global.f32 	%f37, [%rd13+4];
	sub.f32 	%f38, %f37, %f36;
	st.global.f32 	[%rd13+4], %f38;
	st.global.f32 	[%rd11+4], %f28;
	st.global.f32 	[%rd12+4], %f32;
	ld.global.f32 	%f39, [%rd10+8];
	ld.global.f32 	%f40, [%rd11+8];
	mul.f32 	%f41, %f5, %f40;
	fma.rn.f32 	%f42, %f1, %f39, %f41;
	ld.global.f32 	%f43, [%rd12+8];
	mul.f32 	%f44, %f6, %f43;
	mul.f32 	%f45, %f2, %f39;
	fma.rn.f32 	%f46, %f39, %f45, %f44;
	mul.f32 	%f47, %f3, %f42;
	sqrt.rn.f32 	%f48, %f46;
	fma.rn.f32 	%f49, %f9, %f48, %f7;
	div.rn.f32 	%f50, %f47, %f49;
	ld.global.f32 	%f51, [%rd13+8];
	sub.f32 	%f52, %f51, %f50;
	st.global.f32 	[%rd13+8], %f52;
	st.global.f32 	[%rd11+8], %f42;
	st.global.f32 	[%rd12+8], %f46;
	ld.global.f32 	%f53, [%rd10+12];
	ld.global.f32 	%f54, [%rd11+12];
	mul.f32 	%f55, %f5, %f54;
	fma.rn.f32 	%f56, %f1, %f53, %f55;
	ld.global.f32 	%f57, [%rd12+12];
	mul.f32 	%f58, %f6, %f57;
	mul.f32 	%f59, %f2, %f53;
	fma.rn.f32 	%f60, %f53, %f59, %f58;
	mul.f32 	%f61, %f3, %f56;
	sqrt.rn.f32 	%f62, %f60;
	fma.rn.f32 	%f63, %f9, %f62, %f7;
	div.rn.f32 	%f64, %f61, %f63;
	ld.global.f32 	%f65, [%rd13+12];
	sub.f32 	%f66, %f65, %f64;
	st.global.f32 	[%rd13+12], %f66;
	st.global.f32 	[%rd11+12], %f56;
	st.global.f32 	[%rd12+12], %f60;
	add.s32 	%r26, %r26, 4;
	add.s32 	%r25, %r25, 4;
	setp.ne.s32 	%p5, %r26, 0;
	@%p5 bra 	$L__BB0_5;
$L__BB0_6:
	setp.eq.s32 	%p6, %r3, 0;
	@%p6 bra 	$L__BB0_9;
	add.s32 	%r29, %r27, %r1;
	neg.s32 	%r28, %r3;
$L__BB0_8:
	.pragma "nounroll";
	mul.wide.s32 	%rd14, %r29, 4;
	add.s64 	%rd15, %rd1, %rd14;
	add.s64 	%rd16, %rd2, %rd14;
	add.s64 	%rd17, %rd3, %rd14;
	add.s64 	%rd18, %rd4, %rd14;
	ld.global.f32 	%f67, [%rd18];
	ld.global.f32 	%f68, [%rd17];
	mul.f32 	%f69, %f5, %f68;
	fma.rn.f32 	%f70, %f1, %f67, %f69;
	ld.global.f32 	%f71, [%rd16];
	mul.f32 	%f72, %f6, %f71;
	mul.f32 	%f73, %f2, %f67;
	fma.rn.f32 	%f74, %f67, %f73, %f72;
	mul.f32 	%f75, %f3, %f70;
	sqrt.rn.f32 	%f76, %f74;
	fma.rn.f32 	%f77, %f9, %f76, %f7;
	div.rn.f32 	%f78, %f75, %f77;
	ld.global.f32 	%f79, [%rd15];
	sub.f32 	%f80, %f79, %f78;
	st.global.f32 	[%rd15], %f80;
	st.global.f32 	[%rd17], %f70;
	st.global.f32 	[%rd16], %f74;
	add.s32 	%r29, %r29, 1;
	add.s32 	%r28, %r28, 1;
	setp.ne.s32 	%p7, %r28, 0;
	@%p7 bra 	$L__BB0_8;
$L__BB0_9:
	ret;
$L__BB0_10:
	mul.wide.s32 	%rd19, %r1, 4;
	add.s64 	%rd20, %rd4, %rd19;
	ld.global.v4.f32 	{%f81, %f82, %f83, %f84}, [%rd20];
	add.s64 	%rd21, %rd3, %rd19;
	ld.global.v4.f32 	{%f85, %f86, %f87, %f88}, [%rd21];
	add.s64 	%rd22, %rd2, %rd19;
	ld.global.v4.f32 	{%f89, %f90, %f91, %f92}, [%rd22];
	add.s64 	%rd23, %rd1, %rd19;
	ld.global.v4.f32 	{%f93, %f94, %f95, %f96}, [%rd23];
	mul.f32 	%f97, %f5, %f85;
	fma.rn.f32 	%f98, %f1, %f81, %f97;
	mul.f32 	%f99, %f6, %f89;
	mul.f32 	%f100, %f2, %f81;
	fma.rn.f32 	%f101, %f81, %f100, %f99;
	mul.f32 	%f102, %f3, %f98;
	sqrt.rn.f32 	%f103, %f101;
	fma.rn.f32 	%f104, %f9, %f103, %f7;
	div.rn.f32 	%f105, %f102, %f104;
	sub.f32 	%f106, %f93, %f105;
	mul.f32 	%f107, %f5, %f86;
	fma.rn.f32 	%f108, %f1, %f82, %f107;
	mul.f32 	%f109, %f6, %f90;
	mul.f32 	%f110, %f2, %f82;
	fma.rn.f32 	%f111, %f82, %f110, %f109;
	mul.f32 	%f112, %f3, %f108;
	sqrt.rn.f32 	%f113, %f111;
	fma.rn.f32 	%f114, %f9, %f113, %f7;
	div.rn.f32 	%f115, %f112, %f114;
	sub.f32 	%f116, %f94, %f115;
	mul.f32 	%f117, %f5, %f87;
	fma.rn.f32 	%f118, %f1, %f83, %f117;
	mul.f32 	%f119, %f6, %f91;
	mul.f32 	%f120, %f2, %f83;
	fma.rn.f32 	%f121, %f83, %f120, %f119;
	mul.f32 	%f122, %f3, %f118;
	sqrt.rn.f32 	%f123, %f121;
	fma.rn.f32 	%f124, %f9, %f123, %f7;
	div.rn.f32 	%f125, %f122, %f124;
	sub.f32 	%f126, %f95, %f125;
	mul.f32 	%f127, %f5, %f88;
	fma.rn.f32 	%f128, %f1, %f84, %f127;
	mul.f32 	%f129, %f6, %f92;
	mul.f32 	%f130, %f2, %f84;
	fma.rn.f32 	%f131, %f84, %f130, %f129;
	mul.f32 	%f132, %f3, %f128;
	sqrt.rn.f32 	%f133, %f131;
	fma.rn.f32 	%f134, %f9, %f133, %f7;
	div.rn.f32 	%f135, %f132, %f134;
	sub.f32 	%f136, %f96, %f135;
	st.global.v4.f32 	[%rd21], {%f98, %f108, %f118, %f128};
	st.global.v4.f32 	[%rd22], {%f101, %f111, %f121, %f131};
	st.global.v4.f32 	[%rd23], {%f106, %f116, %f126, %f136};
	bra.uni 	$L__BB0_9;

}
	// .globl	_ZN8fast_lfs9optimizer7kernels4adam12adam_step_cuEPfS3_S3_PKfiffffff
.visible .entry _ZN8fast_lfs9optimizer7kernels4adam12adam_step_cuEPfS3_S3_PKfiffffff(
	.param .u64 .ptr .align 1 _ZN8fast_lfs9optimizer7kernels4adam12adam_step_cuEPfS3_S3_PKfiffffff_param_0,
	.param .u64 .ptr .align 1 _ZN8fast_lfs9optimizer7kernels4adam12adam_step_cuEPfS3_S3_PKfiffffff_param_1,
	.param .u64 .ptr .align 1 _ZN8fast_lfs9optimizer7kernels4adam12adam_step_cuEPfS3_S3_PKfiffffff_param_2,
	.param .u64 .ptr .align 1 _ZN8fast_lfs9optimizer7kernels4adam12adam_step_cuEPfS3_S3_PKfiffffff_param_3,
	.param .u32 _ZN8fast_lfs9optimizer7kernels4adam12adam_step_cuEPfS3_S3_PKfiffffff_param_4,
	.param .f32 _ZN8fast_lfs9optimizer7kernels4adam12adam_step_cuEPfS3_S3_PKfiffffff_param_5,
	.param .f32 _ZN8fast_lfs9optimizer7kernels4adam12adam_step_cuEPfS3_S3_PKfiffffff_param_6,
	.param .f32 _ZN8fast_lfs9optimizer7kernels4adam12adam_step_cuEPfS3_S3_PKfiffffff_param_7,
	.param .f32 _ZN8fast_lfs9optimizer7kernels4adam12adam_step_cuEPfS3_S3_PKfiffffff_param_8,
	.param .f32 _ZN8fast_lfs9optimizer7kernels4adam12adam_step_cuEPfS3_S3_PKfiffffff_param_9,
	.param .f32 _ZN8fast_lfs9optimizer7kernels4adam12adam_step_cuEPfS3_S3_PKfiffffff_param_10
)
{
	.reg .pred 	%p<2>;
	.reg .b32 	%r<17>;
	.reg .b32 	%f<25>;
	.reg .b64 	%rd<24>;

	ld.param.u64 	%rd2, [_ZN8fast_lfs9optimizer7kernels4adam12adam_step_cuEPfS3_S3_PKfiffffff_param_0];
	ld.param.u64 	%rd3, [_ZN8fast_lfs9optimizer7kernels4adam12adam_step_cuEPfS3_S3_PKfiffffff_param_1];
	ld.param.u64 	%rd4, [_ZN8fast_lfs9optimizer7kernels4adam12adam_step_cuEPfS3_S3_PKfiffffff_param_2];
	ld.param.u64 	%rd5, [_ZN8fast_lfs9optimizer7kernels4adam12adam_step_cuEPfS3_S3_PKfiffffff_param_3];
	ld.param.s32 	%rd6, [_ZN8fast_lfs9optimizer7kernels4adam12adam_step_cuEPfS3_S3_PKfiffffff_param_4];
	ld.param.f32 	%f1, [_ZN8fast_lfs9optimizer7kernels4adam12adam_step_cuEPfS3_S3_PKfiffffff_param_5];
	ld.param.f32 	%f2, [_ZN8fast_lfs9optimizer7kernels4adam12adam_step_cuEPfS3_S3_PKfiffffff_param_6];
	ld.param.f32 	%f3, [_ZN8fast_lfs9optimizer7kernels4adam12adam_step_cuEPfS3_S3_PKfiffffff_param_7];
	ld.param.f32 	%f4, [_ZN8fast_lfs9optimizer7kernels4adam12adam_step_cuEPfS3_S3_PKfiffffff_param_8];
	ld.param.f32 	%f5, [_ZN8fast_lfs9optimizer7kernels4adam12adam_step_cuEPfS3_S3_PKfiffffff_param_9];
	ld.param.f32 	%f6, [_ZN8fast_lfs9optimizer7kernels4adam12adam_step_cuEPfS3_S3_PKfiffffff_param_10];
	mov.u32 	%r1, %ctaid.x;
	mov.u32 	%r2, %ctaid.y;
	mov.u32 	%r3, %ctaid.z;
	mov.u32 	%r4, %nctaid.x;
	mov.u32 	%r5, %nctaid.y;
	mul.lo.s32 	%r6, %r3, %r5;
	cvt.u64.u32 	%rd7, %r6;
	cvt.u64.u32 	%rd8, %r4;
	cvt.u64.u32 	%rd9, %r2;
	cvt.u64.u32 	%rd10, %r1;
	add.s64 	%rd11, %rd7, %rd9;
	mad.lo.s64 	%rd12, %rd11, %rd8, %rd10;
	mov.u32 	%r7, %ntid.x;
	mov.u32 	%r8, %ntid.y;
	mul.lo.s32 	%r9, %r7, %r8;
	mov.u32 	%r10, %ntid.z;
	mul.lo.s32 	%r11, %r9, %r10;
	cvt.u64.u32 	%rd13, %r11;
	mov.u32 	%r12, %tid.x;
	mov.u32 	%r13, %tid.y;
	mov.u32 	%r14, %tid.z;
	mad.lo.s32 	%r15, %r14, %r8, %r13;
	mad.lo.s32 	%r16, %r15, %r7, %r12;
	cvt.u64.u32 	%rd14, %r16;
	mad.lo.s64 	%rd1, %rd12, %rd13, %rd14;
	setp.ge.u64 	%p1, %rd1, %rd6;
	@%p1 bra 	$L__BB1_2;
	cvta.to.global.u64 	%rd15, %rd5;
	cvta.to.global.u64 	%rd16, %rd3;
	cvta.to.global.u64 	%rd17, %rd4;
	cvta.to.global.u64 	%rd18, %rd2;
	shl.b64 	%rd19, %rd1, 2;
	add.s64 	%rd20, %rd15, %rd19;
	ld.global.f32 	%f7, [%rd20];
	add.s64 	%rd21, %rd16, %rd19;
	ld.global.f32 	%f8, [%rd21];
	mul.f32 	%f9, %f2, %f8;
	mov.f32 	%f10, 0f3F800000;
	sub.f32 	%f11, %f10, %f2;
	fma.rn.f32 	%f12, %f11, %f7, %f9;
	add.s64 	%rd22, %rd17, %rd19;
	ld.global.f32 	%f13, [%rd22];
	mul.f32 	%f14, %f3, %f13;
	sub.f32 	%f15, %f10, %f3;
	mul.f32 	%f16, %f15, %f7;
	fma.rn.f32 	%f17, %f7, %f16, %f14;
	sqrt.rn.f32 	%f18, %f17;
	fma.rn.f32 	%f19, %f6, %f18, %f4;
	mul.f32 	%f20, %f1, %f5;
	mul.f32 	%f21, %f20, %f12;
	div.rn.f32 	%f22, %f21, %f19;
	add.s64 	%rd23, %rd18, %rd19;
	ld.global.f32 	%f23, [%rd23];
	sub.f32 	%f24, %f23, %f22;
	st.global.f32 	[%rd23], %f24;
	st.global.f32 	[%rd21], %f12;
	st.global.f32 	[%rd22], %f17;
$L__BB1_2:
	ret;

}
	// .globl	_ZN8fast_lfs9optimizer7kernels4adam12zero_rows_cuEPfPKlii
.visible .entry _ZN8fast_lfs9optimizer7kernels4adam12zero_rows_cuEPfPKlii(
	.param .u64 .ptr .align 1 _ZN8fast_lfs9optimizer7kernels4adam12zero_rows_cuEPfPKlii_param_0,
	.param .u64 .ptr .align 1 _ZN8fast_lfs9optimizer7kernels4adam12zero_rows_cuEPfPKlii_param_1,
	.param .u32 _ZN8fast_lfs9optimizer7kernels4adam12zero_rows_cuEPfPKlii_param_2,
	.param .u32 _ZN8fast_lfs9optimizer7kernels4adam12zero_rows_cuEPfPKlii_param_3
)
{
	.reg .pred 	%p<7>;
	.reg .b32 	%r<22>;
	.reg .b64 	%rd<23>;

	ld.param.u64 	%rd10, [_ZN8fast_lfs9optimizer7kernels4adam12zero_rows_cuEPfPKlii_param_0];
	ld.param.u64 	%rd9, [_ZN8fast_lfs9optimizer7kernels4adam12zero_rows_cuEPfPKlii_param_1];
	ld.param.u32 	%r12, [_ZN8fast_lfs9optimizer7kernels4adam12zero_rows_cuEPfPKlii_param_2];
	ld.param.u32 	%r11, [_ZN8fast_lfs9optimizer7kernels4adam12zero_rows_cuEPfPKlii_param_3];
	cvta.to.global.u64 	%rd1, %rd10;
	mov.u32 	%r13, %ctaid.x;
	mov.u32 	%r14, %ntid.x;
	mov.u32 	%r15, %tid.x;
	mad.lo.s32 	%r1, %r13, %r14, %r15;
	setp.ge.s32 	%p1, %r1, %r12;
	@%p1 bra 	$L__BB2_8;
	cvta.to.global.u64 	%rd11, %rd9;
	mul.wide.s32 	%rd12, %r1, 8;
	add.s64 	%rd13, %rd11, %rd12;
	ld.global.u64 	%rd14, [%rd13];
	cvt.s64.s32 	%rd15, %r11;
	mul.lo.s64 	%rd2, %rd14, %rd15;
	setp.lt.s32 	%p2, %r11, 1;
	@%p2 bra 	$L__BB2_8;
	and.b32  	%r2, %r11, 3;
	setp.lt.u32 	%p3, %r11, 4;
	mov.b32 	%r20, 0;
	@%p3 bra 	$L__BB2_5;
	and.b32  	%r20, %r11, 2147483644;
	neg.s32 	%r19, %r20;
	shl.b64 	%rd16, %rd2, 2;
	add.s64 	%rd17, %rd16, %rd1;
	add.s64 	%rd21, %rd17, 8;
$L__BB2_4:
	.pragma "nounroll";
	mov.b32 	%r17, 0;
	st.global.u32 	[%rd21+-8], %r17;
	st.global.u32 	[%rd21+-4], %r17;
	st.global.u32 	[%rd21], %r17;
	st.global.u32 	[%rd21+4], %r17;
	add.s32 	%r19, %r19, 4;
	add.s64 	%rd21, %rd21, 16;
	setp.ne.s32 	%p4, %r19, 0;
	@%p4 bra 	$L__BB2_4;
$L__BB2_5:
	setp.eq.s32 	%p5, %r2, 0;
	@%p5 bra 	$L__BB2_8;
	cvt.u64.u32 	%rd18, %r20;
	add.s64 	%rd19, %rd2, %rd18;
	shl.b64 	%rd20, %rd19, 2;
	add.s64 	%rd22, %rd1, %rd20;
	neg.s32 	%r21, %r2;
$L__BB2_7:
	.pragma "nounroll";
	mov.b32 	%r18, 0;
	st.global.u32 	[%rd22], %r18;
	add.s64 	%rd22, %rd22, 4;
	add.s32 	%r21, %r21, 1;
	setp.ne.s32 	%p6, %r21, 0;
	@%p6 bra 	$L__BB2_7;
$L__BB2_8:
	ret;

}


// ===== COMPILED SASS (sm_100) =====

	.target	sm_100

	.elftype	@"ET_EXEC"


//--------------------- .note.nv.tkinfo           --------------------------
	.section	.note.nv.tkinfo,"",@"SHT_NOTE"
	.sectionflags	@"SHF_NOTE_NV_TKINFO"
	.tkinfo
        /*0018*/ 	.word	0x00000002
        /*0030*/ 	.string	""
        /*0030*/ 	.string	"ptxas"
        /*0030*/ 	.string	"Cuda compilation tools, release 13.0, V13.0.88"
        /*0030*/ 	.string	"Build cuda_13.0.r13.0/compiler.36424714_0"
        /*0030*/ 	.string	"-arch sm_100 -m 64 "



//--------------------- .note.nv.cuinfo           --------------------------
	.section	.note.nv.cuinfo,"",@"SHT_NOTE"
	.sectionflags	@"SHF_NOTE_NV_CUINFO"
        /*0018*/ 	.short	0x0002
        /*001a*/ 	.short	0x0064
        /*001c*/ 	.short	0x0082
	.zero		2


//--------------------- .nv.info                  --------------------------
	.section	.nv.info,"",@"SHT_CUDA_INFO"
	.align	4


	//----- nvinfo : EIATTR_REGCOUNT
	.align		4
        /*0000*/ 	.byte	0x04, 0x2f
        /*0002*/ 	.short	(.L_1 - .L_0)
	.align		4
.L_0:
        /*0004*/ 	.word	index@(_ZN8fast_lfs9optimizer7kernels4adam23adam_step_vectorized_cuEPfS3_S3_PKfiffffff)
        /*0008*/ 	.word	0x00000028


	//----- nvinfo : EIATTR_FRAME_SIZE
	.align		4
.L_1:
        /*000c*/ 	.byte	0x04, 0x11
        /*000e*/ 	.short	(.L_3 - .L_2)
	.align		4
.L_2:
        /*0010*/ 	.word	index@($__internal_3_$__cuda_sm3x_div_rn_noftz_f32_slowpath)
        /*0014*/ 	.word	0x00000000


	//----- nvinfo : EIATTR_FRAME_SIZE
	.align		4
.L_3:
        /*0018*/ 	.byte	0x04, 0x11
        /*001a*/ 	.short	(.L_5 - .L_4)
	.align		4
.L_4:
        /*001c*/ 	.word	index@($__internal_2_$__cuda_sm20_sqrt_rn_f32_slowpath)
        /*0020*/ 	.word	0x00000000


	//----- nvinfo : EIATTR_FRAME_SIZE
	.align		4
.L_5:
        /*0024*/ 	.byte	0x04, 0x11
        /*0026*/ 	.short	(.L_7 - .L_6)
	.align		4
.L_6:
        /*0028*/ 	.word	index@(_ZN8fast_lfs9optimizer7kernels4adam23adam_step_vectorized_cuEPfS3_S3_PKfiffffff)
        /*002c*/ 	.word	0x00000000


	//----- nvinfo : EIATTR_REGCOUNT
	.align		4
.L_7:
        /*0030*/ 	.byte	0x04, 0x2f
        /*0032*/ 	.short	(.L_9 - .L_8)
	.align		4
.L_8:
        /*0034*/ 	.word	index@(_ZN8fast_lfs9optimizer7kernels4adam12adam_step_cuEPfS3_S3_PKfiffffff)
        /*0038*/ 	.word	0x00000016


	//----- nvinfo : EIATTR_FRAME_SIZE
	.align		4
.L_9:
        /*003c*/ 	.byte	0x04, 0x11
        /*003e*/ 	.short	(.L_11 - .L_10)
	.align		4
.L_10:
        /*0040*/ 	.word	index@($__internal_1_$__cuda_sm3x_div_rn_noftz_f32_slowpath)
        /*0044*/ 	.word	0x00000000


	//----- nvinfo : EIATTR_FRAME_SIZE
	.align		4
.L_11:
        /*0048*/ 	.byte	0x04, 0x11
        /*004a*/ 	.short	(.L_13 - .L_12)
	.align		4
.L_12:
        /*004c*/ 	.word	index@($__internal_0_$__cuda_sm20_sqrt_rn_f32_slowpath)
        /*0050*/ 	.word	0x00000000


	//----- nvinfo : EIATTR_FRAME_SIZE
	.align		4
.L_13:
        /*0054*/ 	.byte	0x04, 0x11
        /*0056*/ 	.short	(.L_15 - .L_14)
	.align		4
.L_14:
        /*0058*/ 	.word	index@(_ZN8fast_lfs9optimizer7kernels4adam12adam_step_cuEPfS3_S3_PKfiffffff)
        /*005c*/ 	.word	0x00000000


	//----- nvinfo : EIATTR_REGCOUNT
	.align		4
.L_15:
        /*0060*/ 	.byte	0x04, 0x2f
        /*0062*/ 	.short	(.L_17 - .L_16)
	.align		4
.L_16:
        /*0064*/ 	.word	index@(_ZN8fast_lfs9optimizer7kernels4adam12zero_rows_cuEPfPKlii)
        /*0068*/ 	.word	0x0000000e


	//----- nvinfo : EIATTR_FRAME_SIZE
	.align		4
.L_17:
        /*006c*/ 	.byte	0x04, 0x11
        /*006e*/ 	.short	(.L_19 - .L_18)
	.align		4
.L_18:
        /*0070*/ 	.word	index@(_ZN8fast_lfs9optimizer7kernels4adam12zero_rows_cuEPfPKlii)
        /*0074*/ 	.word	0x00000000


	//----- nvinfo : EIATTR_MIN_STACK_SIZE
	.align		4
.L_19:
        /*0078*/ 	.byte	0x04, 0x12
        /*007a*/ 	.short	(.L_21 - .L_20)
	.align		4
.L_20:
        /*007c*/ 	.word	index@(_ZN8fast_lfs9optimizer7kernels4adam12zero_rows_cuEPfPKlii)
        /*0080*/ 	.word	0x00000000


	//----- nvinfo : EIATTR_MIN_STACK_SIZE
	.align		4
.L_21:
        /*0084*/ 	.byte	0x04, 0x12
        /*0086*/ 	.short	(.L_23 - .L_22)
	.align		4
.L_22:
        /*0088*/ 	.word	index@(_ZN8fast_lfs9optimizer7kernels4adam12adam_step_cuEPfS3_S3_PKfiffffff)
        /*008c*/ 	.word	0x00000000


	//----- nvinfo : EIATTR_MIN_STACK_SIZE
	.align		4
.L_23:
        /*0090*/ 	.byte	0x04, 0x12
        /*0092*/ 	.short	(.L_25 - .L_24)
	.align		4
.L_24:
        /*0094*/ 	.word	index@(_ZN8fast_lfs9optimizer7kernels4adam23adam_step_vectorized_cuEPfS3_S3_PKfiffffff)
        /*0098*/ 	.word	0x00000000
.L_25:


//--------------------- .nv.compat                --------------------------
	.section	.nv.compat,"",@"SHT_CUDA_COMPAT_INFO"
	.align	4
        /*0000*/ 	.byte	0x02, 0x09, 0x00, 0x00, 0x02, 0x02, 0x01, 0x00, 0x02, 0x05, 0x05, 0x00, 0x03, 0x07, 0x01, 0x01
        /*0010*/ 	.byte	0x02, 0x03, 0x00, 0x00, 0x02, 0x06, 0x01, 0x00, 0x04, 0x0b, 0x08, 0x00, 0x01, 0x00, 0x00, 0x00
        /*0020*/ 	.byte	0x00, 0x00, 0x00, 0x00


//--------------------- .nv.info._ZN8fast_lfs9optimizer7kernels4adam12zero_rows_cuEPfPKlii --------------------------
	.section	.nv.info._ZN8fast_lfs9optimizer7kernels4adam12zero_rows_cuEPfPKlii,"",@"SHT_CUDA_INFO"
	.sectionflags	@""
	.align	4


	//----- nvinfo : EIATTR_CUDA_API_VERSION
	.align		4
        /*0000*/ 	.byte	0x04, 0x37
        /*0002*/ 	.short	(.L_27 - .L_26)
.L_26:
        /*0004*/ 	.word	0x00000082


	//----- nvinfo : EIATTR_KPARAM_INFO
	.align		4
.L_27:
        /*0008*/ 	.byte	0x04, 0x17
        /*000a*/ 	.short	(.L_29 - .L_28)
.L_28:
        /*000c*/ 	.word	0x00000000
        /*0010*/ 	.short	0x0003
        /*0012*/ 	.short	0x0014
        /*0014*/ 	.byte	0x00, 0xf0, 0x11, 0x00


	//----- nvinfo : EIATTR_KPARAM_INFO
	.align		4
.L_29:
        /*0018*/ 	.byte	0x04, 0x17
        /*001a*/ 	.short	(.L_31 - .L_30)
.L_30:
        /*001c*/ 	.word	0x00000000
        /*0020*/ 	.short	0x0002
        /*0022*/ 	.short	0x0010
        /*0024*/ 	.byte	0x00, 0xf0, 0x11, 0x00


	//----- nvinfo : EIATTR_KPARAM_INFO
	.align		4
.L_31:
        /*0028*/ 	.byte	0x04, 0x17
        /*002a*/ 	.short	(.L_33 - .L_32)
.L_32:
        /*002c*/ 	.word	0x00000000
        /*0030*/ 	.short	0x0001
        /*0032*/ 	.short	0x0008
        /*0034*/ 	.byte	0x00, 0xf5, 0x21, 0x00


	//----- nvinfo : EIATTR_KPARAM_INFO
	.align		4
.L_33:
        /*0038*/ 	.byte	0x04, 0x17
        /*003a*/ 	.short	(.L_35 - .L_34)
.L_34:
        /*003c*/ 	.word	0x00000000
        /*0040*/ 	.short	0x0000
        /*0042*/ 	.short	0x0000
        /*0044*/ 	.byte	0x00, 0xf5, 0x21, 0x00


	//----- nvinfo : EIATTR_SPARSE_MMA_MASK
	.align		4
.L_35:
        /*0048*/ 	.byte	0x03, 0x50
        /*004a*/ 	.short	0x0000


	//----- nvinfo : EIATTR_MAXREG_COUNT
	.align		4
        /*004c*/ 	.byte	0x03, 0x1b
        /*004e*/ 	.short	0x00ff


	//----- nvinfo : EIATTR_MERCURY_ISA_VERSION
	.align		4
        /*0050*/ 	.byte	0x03, 0x5f
        /*0052*/ 	.short	0x0101


	//----- nvinfo : EIATTR_VRC_CTA_INIT_COUNT
	.align		4
        /*0054*/ 	.byte	0x02, 0x4a
	.zero		1
	.zero		1


	//----- nvinfo : EIATTR_EXIT_INSTR_OFFSETS
	.align		4
        /*0058*/ 	.byte	0x04, 0x1c
        /*005a*/ 	.short	(.L_37 - .L_36)


	//   ....[0]....
.L_36:
        /*005c*/ 	.word	0x00000070


	//   ....[1]....
        /*0060*/ 	.word	0x000000f0


	//   ....[2]....
        /*0064*/ 	.word	0x000002b0


	//   ....[3]....
        /*0068*/ 	.word	0x00000380


	//----- nvinfo : EIATTR_CBANK_PARAM_SIZE
	.align		4
.L_37:
        /*006c*/ 	.byte	0x03, 0x19
        /*006e*/ 	.short	0x0018


	//----- nvinfo : EIATTR_PARAM_CBANK
	.align		4
        /*0070*/ 	.byte	0x04, 0x0a
        /*0072*/ 	.short	(.L_39 - .L_38)
	.align		4
.L_38:
        /*0074*/ 	.word	index@(.nv.constant0._ZN8fast_lfs9optimizer7kernels4adam12zero_rows_cuEPfPKlii)
        /*0078*/ 	.short	0x0380
        /*007a*/ 	.short	0x0018


	//----- nvinfo : EIATTR_SW_WAR
	.align		4
.L_39:
        /*007c*/ 	.byte	0x04, 0x36
        /*007e*/ 	.short	(.L_41 - .L_40)
.L_40:
        /*0080*/ 	.word	0x00000008
.L_41:


//--------------------- .nv.info._ZN8fast_lfs9optimizer7kernels4adam12adam_step_cuEPfS3_S3_PKfiffffff --------------------------
	.section	.nv.info._ZN8fast_lfs9optimizer7kernels4adam12adam_step_cuEPfS3_S3_PKfiffffff,"",@"SHT_CUDA_INFO"
	.sectionflags	@""
	.align	4


	//----- nvinfo : EIATTR_CUDA_API_VERSION
	.align		4
        /*0000*/ 	.byte	0x04, 0x37
        /*0002*/ 	.short	(.L_43 - .L_42)
.L_42:
        /*0004*/ 	.word	0x00000082


	//----- nvinfo : EIATTR_KPARAM_INFO
	.align		4
.L_43:
        /*0008*/ 	.byte	0x04, 0x17
        /*000a*/ 	.short	(.L_45 - .L_44)
.L_44:
        /*000c*/ 	.word	0x00000000
        /*0010*/ 	.short	0x000a
        /*0012*/ 	.short	0x0038
        /*0014*/ 	.byte	0x00, 0xf0, 0x11, 0x00


	//----- nvinfo : EIATTR_KPARAM_INFO
	.align		4
.L_45:
        /*0018*/ 	.byte	0x04, 0x17
        /*001a*/ 	.short	(.L_47 - .L_46)
.L_46:
        /*001c*/ 	.word	0x00000000
        /*0020*/ 	.short	0x0009
        /*0022*/ 	.short	0x0034
        /*0024*/ 	.byte	0x00, 0xf0, 0x11, 0x00


	//----- nvinfo : EIATTR_KPARAM_INFO
	.align		4
.L_47:
        /*0028*/ 	.byte	0x04, 0x17
        /*002a*/ 	.short	(.L_49 - .L_48)
.L_48:
        /*002c*/ 	.word	0x00000000
        /*0030*/ 	.short	0x0008
        /*0032*/ 	.short	0x0030
        /*0034*/ 	.byte	0x00, 0xf0, 0x11, 0x00


	//----- nvinfo : EIATTR_KPARAM_INFO
	.align		4
.L_49:
        /*0038*/ 	.byte	0x04, 0x17
        /*003a*/ 	.short	(.L_51 - .L_50)
.L_50:
        /*003c*/ 	.word	0x00000000
        /*0040*/ 	.short	0x0007
        /*0042*/ 	.short	0x002c
        /*0044*/ 	.byte	0x00, 0xf0, 0x11, 0x00


	//----- nvinfo : EIATTR_KPARAM_INFO
	.align		4
.L_51:
        /*0048*/ 	.byte	0x04, 0x17
        /*004a*/ 	.short	(.L_53 - .L_52)
.L_52:
        /*004c*/ 	.word	0x00000000
        /*0050*/ 	.short	0x0006
        /*0052*/ 	.short	0x0028
        /*0054*/ 	.byte	0x00, 0xf0, 0x11, 0x00


	//----- nvinfo : EIATTR_KPARAM_INFO
	.align		4
.L_53:
        /*0058*/ 	.byte	0x04, 0x17
        /*005a*/ 	.short	(.L_55 - .L_54)
.L_54:
        /*005c*/ 	.word	0x00000000
        /*0060*/ 	.short	0x0005
        /*0062*/ 	.short	0x0024
        /*0064*/ 	.byte	0x00, 0xf0, 0x11, 0x00


	//----- nvinfo : EIATTR_KPARAM_INFO
	.align		4
.L_55:
        /*0068*/ 	.byte	0x04, 0x17
        /*006a*/ 	.short	(.L_57 - .L_56)
.L_56:
        /*006c*/ 	.word	0x00000000
        /*0070*/ 	.short	0x0004
        /*0072*/ 	.short	0x0020
        /*0074*/ 	.byte	0x00, 0xf0, 0x11, 0x00


	//----- nvinfo : EIATTR_KPARAM_INFO
	.align		4
.L_57:
        /*0078*/ 	.byte	0x04, 0x17
        /*007a*/ 	.short	(.L_59 - .L_58)
.L_58:
        /*007c*/ 	.word	0x00000000
        /*0080*/ 	.short	0x0003
        /*0082*/ 	.short	0x0018
        /*0084*/ 	.byte	0x00, 0xf5, 0x21, 0x00


	//----- nvinfo : EIATTR_KPARAM_INFO
	.align		4
.L_59:
        /*0088*/ 	.byte	0x04, 0x17
        /*008a*/ 	.short	(.L_61 - .L_60)
.L_60:
        /*008c*/ 	.word	0x00000000
        /*0090*/ 	.short	0x0002
        /*0092*/ 	.short	0x0010
        /*0094*/ 	.byte	0x00, 0xf5, 0x21, 0x00


	//----- nvinfo : EIATTR_KPARAM_INFO
	.align		4
.L_61:
        /*0098*/ 	.byte	0x04, 0x17
        /*009a*/ 	.short	(.L_63 - .L_62)
.L_62:
        /*009c*/ 	.word	0x00000000
        /*00a0*/ 	.short	0x0001
        /*00a2*/ 	.short	0x0008
        /*00a4*/ 	.byte	0x00, 0xf5, 0x21, 0x00


	//----- nvinfo : EIATTR_KPARAM_INFO
	.align		4
.L_63:
        /*00a8*/ 	.byte	0x04, 0x17
        /*00aa*/ 	.short	(.L_65 - .L_64)
.L_64:
        /*00ac*/ 	.word	0x00000000
        /*00b0*/ 	.short	0x0000
        /*00b2*/ 	.short	0x0000
        /*00b4*/ 	.byte	0x00, 0xf5, 0x21, 0x00


	//----- nvinfo : EIATTR_SPARSE_MMA_MASK
	.align		4
.L_65:
        /*00b8*/ 	.byte	0x03, 0x50
        /*00ba*/ 	.short	0x0000


	//----- nvinfo : EIATTR_MAXREG_COUNT
	.align		4
        /*00bc*/ 	.byte	0x03, 0x1b
        /*00be*/ 	.short	0x00ff


	//----- nvinfo : EIATTR_MERCURY_ISA_VERSION
	.align		4
        /*00c0*/ 	.byte	0x03, 0x5f
        /*00c2*/ 	.short	0x0101


	//----- nvinfo : EIATTR_VRC_CTA_INIT_COUNT
	.align		4
        /*00c4*/ 	.byte	0x02, 0x4a
	.zero		1
	.zero		1


	//----- nvinfo : EIATTR_EXIT_INSTR_OFFSETS
	.align		4
        /*00c8*/ 	.byte	0x04, 0x1c
        /*00ca*/ 	.short	(.L_67 - .L_66)


	//   ....[0]....
.L_66:
        /*00cc*/ 	.word	0x000001f0


	//   ....[1]....
        /*00d0*/ 	.word	0x000005e0


	//----- nvinfo : EIATTR_CRS_STACK_SIZE
	.align		4
.L_67:
        /*00d4*/ 	.byte	0x04, 0x1e
        /*00d6*/ 	.short	(.L_69 - .L_68)
.L_68:
        /*00d8*/ 	.word	0x00000000


	//----- nvinfo : EIATTR_CBANK_PARAM_SIZE
	.align		4
.L_69:
        /*00dc*/ 	.byte	0x03, 0x19
        /*00de*/ 	.short	0x003c


	//----- nvinfo : EIATTR_PARAM_CBANK
	.align		4
        /*00e0*/ 	.byte	0x04, 0x0a
        /*00e2*/ 	.short	(.L_71 - .L_70)
	.align		4
.L_70:
        /*00e4*/ 	.word	index@(.nv.constant0._ZN8fast_lfs9optimizer7kernels4adam12adam_step_cuEPfS3_S3_PKfiffffff)
        /*00e8*/ 	.short	0x0380
        /*00ea*/ 	.short	0x003c


	//----- nvinfo : EIATTR_SW_WAR
	.align		4
.L_71:
        /*00ec*/ 	.byte	0x04, 0x36
        /*00ee*/ 	.short	(.L_73 - .L_72)
.L_72:
        /*00f0*/ 	.word	0x00000008
.L_73:


//--------------------- .nv.info._ZN8fast_lfs9optimizer7kernels4adam23adam_step_vectorized_cuEPfS3_S3_PKfiffffff --------------------------
	.section	.nv.info._ZN8fast_lfs9optimizer7kernels4adam23adam_step_vectorized_cuEPfS3_S3_PKfiffffff,"",@"SHT_CUDA_INFO"
	.sectionflags	@""
	.align	4


	//----- nvinfo : EIATTR_CUDA_API_VERSION
	.align		4
        /*0000*/ 	.byte	0x04, 0x37
        /*0002*/ 	.short	(.L_75 - .L_74)
.L_74:
        /*0004*/ 	.word	0x00000082


	//----- nvinfo : EIATTR_KPARAM_INFO
	.align		4
.L_75:
        /*0008*/ 	.byte	0x04, 0x17
        /*000a*/ 	.short	(.L_77 - .L_76)
.L_76:
        /*000c*/ 	.word	0x00000000
        /*0010*/ 	.short	0x000a
        /*0012*/ 	.short	0x0038
        /*0014*/ 	.byte	0x00, 0xf0, 0x11, 0x00


	//----- nvinfo : EIATTR_KPARAM_INFO
	.align		4
.L_77:
        /*0018*/ 	.byte	0x04, 0x17
        /*001a*/ 	.short	(.L_79 - .L_78)
.L_78:
        /*001c*/ 	.word	0x00000000
        /*0020*/ 	.short	0x0009
        /*0022*/ 	.short	0x0034
        /*0024*/ 	.byte	0x00, 0xf0, 0x11, 0x00


	//----- nvinfo : EIATTR_KPARAM_INFO
	.align		4
.L_79:
        /*0028*/ 	.byte	0x04, 0x17
        /*002a*/ 	.short	(.L_81 - .L_80)
.L_80:
        /*002c*/ 	.word	0x00000000
        /*0030*/ 	.short	0x0008
        /*0032*/ 	.short	0x0030
        /*0034*/ 	.byte	0x00, 0xf0, 0x11, 0x00


	//----- nvinfo : EIATTR_KPARAM_INFO
	.align		4
.L_81:
        /*0038*/ 	.byte	0x04, 0x17
        /*003a*/ 	.short	(.L_83 - .L_82)
.L_82:
        /*003c*/ 	.word	0x00000000
        /*0040*/ 	.short	0x0007
        /*0042*/ 	.short	0x002c
        /*0044*/ 	.byte	0x00, 0xf0, 0x11, 0x00


	//----- nvinfo : EIATTR_KPARAM_INFO
	.align		4
.L_83:
        /*0048*/ 	.byte	0x04, 0x17
        /*004a*/ 	.short	(.L_85 - .L_84)
.L_84:
        /*004c*/ 	.word	0x00000000
        /*0050*/ 	.short	0x0006
        /*0052*/ 	.short	0x0028
        /*0054*/ 	.byte	0x00, 0xf0, 0x11, 0x00


	//----- nvinfo : EIATTR_KPARAM_INFO
	.align		4
.L_85:
        /*0058*/ 	.byte	0x04, 0x17
        /*005a*/ 	.short	(.L_87 - .L_86)
.L_86:
        /*005c*/ 	.word	0x00000000
        /*0060*/ 	.short	0x0005
        /*0062*/ 	.short	0x0024
        /*0064*/ 	.byte	0x00, 0xf0, 0x11, 0x00


	//----- nvinfo : EIATTR_KPARAM_INFO
	.align		4
.L_87:
        /*0068*/ 	.byte	0x04, 0x17
        /*006a*/ 	.short	(.L_89 - .L_88)
.L_88:
        /*006c*/ 	.word	0x00000000
        /*0070*/ 	.short	0x0004
        /*0072*/ 	.short	0x0020
        /*0074*/ 	.byte	0x00, 0xf0, 0x11, 0x00


	//----- nvinfo : EIATTR_KPARAM_INFO
	.align		4
.L_89:
        /*0078*/ 	.byte	0x04, 0x17
        /*007a*/ 	.short	(.L_91 - .L_90)
.L_90:
        /*007c*/ 	.word	0x00000000
        /*0080*/ 	.short	0x0003
        /*0082*/ 	.short	0x0018
        /*0084*/ 	.byte	0x00, 0xf5, 0x21, 0x00


	//----- nvinfo : EIATTR_KPARAM_INFO
	.align		4
.L_91:
        /*0088*/ 	.byte	0x04, 0x17
        /*008a*/ 	.short	(.L_93 - .L_92)
.L_92:
        /*008c*/ 	.word	0x00000000
        /*0090*/ 	.short	0x0002
        /*0092*/ 	.short	0x0010
        /*0094*/ 	.byte	0x00, 0xf5, 0x21, 0x00


	//----- nvinfo : EIATTR_KPARAM_INFO
	.align		4
.L_93:
        /*0098*/ 	.byte	0x04, 0x17
        /*009a*/ 	.short	(.L_95 - .L_94)
.L_94:
        /*009c*/ 	.word	0x00000000
        /*00a0*/ 	.short	0x0001
        /*00a2*/ 	.short	0x0008
        /*00a4*/ 	.byte	0x00, 0xf5, 0x21, 0x00


	//----- nvinfo : EIATTR_KPARAM_INFO
	.align		4
.L_95:
        /*00a8*/ 	.byte	0x04, 0x17
        /*00aa*/ 	.short	(.L_97 - .L_96)
.L_96:
        /*00ac*/ 	.word	0x00000000
        /*00b0*/ 	.short	0x0000
        /*00b2*/ 	.short	0x0000
        /*00b4*/ 	.byte	0x00, 0xf5, 0x21, 0x00


	//----- nvinfo : EIATTR_SPARSE_MMA_MASK
	.align		4
.L_97:
        /*00b8*/ 	.byte	0x03, 0x50
        /*00ba*/ 	.short	0x0000


	//----- nvinfo : EIATTR_MAXREG_COUNT
	.align		4
        /*00bc*/ 	.byte	0x03, 0x1b
        /*00be*/ 	.short	0x00ff


	//----- nvinfo : EIATTR_MERCURY_ISA_VERSION
	.align		4
        /*00c0*/ 	.byte	0x03, 0x5f
        /*00c2*/ 	.short	0x0101


	//----- nvinfo : EIATTR_VRC_CTA_INIT_COUNT
	.align		4
        /*00c4*/ 	.byte	0x02, 0x4a
	.zero		1
	.zero		1


	//----- nvinfo : EIATTR_EXIT_INSTR_OFFSETS
	.align		4
        /*00c8*/ 	.byte	0x04, 0x1c
        /*00ca*/ 	.short	(.L_99 - .L_98)


	//   ....[0]....
.L_98:
        /*00cc*/ 	.word	0x00000080


	//   ....[1]....
        /*00d0*/ 	.word	0x00000180


	//   ....[2]....
        /*00d4*/ 	.word	0x00000dd0


	//   ....[3]....
        /*00d8*/ 	.word	0x00001180


	//   ....[4]....
        /*00dc*/ 	.word	0x00001c30


	//----- nvinfo : EIATTR_CRS_STACK_SIZE
	.align		4
.L_99:
        /*00e0*/ 	.byte	0x04, 0x1e
        /*00e2*/ 	.short	(.L_101 - .L_100)
.L_100:
        /*00e4*/ 	.word	0x00000000


	//----- nvinfo : EIATTR_CBANK_PARAM_SIZE
	.align		4
.L_101:
        /*00e8*/ 	.byte	0x03, 0x19
        /*00ea*/ 	.short	0x003c


	//----- nvinfo : EIATTR_PARAM_CBANK
	.align		4
        /*00ec*/ 	.byte	0x04, 0x0a
        /*00ee*/ 	.short	(.L_103 - .L_102)
	.align		4
.L_102:
        /*00f0*/ 	.word	index@(.nv.constant0._ZN8fast_lfs9optimizer7kernels4adam23adam_step_vectorized_cuEPfS3_S3_PKfiffffff)
        /*00f4*/ 	.short	0x0380
        /*00f6*/ 	.short	0x003c


	//----- nvinfo : EIATTR_SW_WAR
	.align		4
.L_103:
        /*00f8*/ 	.byte	0x04, 0x36
        /*00fa*/ 	.short	(.L_105 - .L_104)
.L_104:
        /*00fc*/ 	.word	0x00000008
.L_105:


//--------------------- .nv.callgraph             --------------------------
	.section	.nv.callgraph,"",@"SHT_CUDA_CALLGRAPH"
	.align	4
	.sectionentsize	8
	.align		4
        /*0000*/ 	.word	0x00000000
	.align		4
        /*0004*/ 	.word	0xffffffff
	.align		4
        /*0008*/ 	.word	0x00000000
	.align		4
        /*000c*/ 	.word	0xfffffffe
	.align		4
        /*0010*/ 	.word	0x00000000
	.align		4
        /*0014*/ 	.word	0xfffffffd
	.align		4
        /*0018*/ 	.word	0x00000000
	.align		4
        /*001c*/ 	.word	0xfffffffc


//--------------------- .text._ZN8fast_lfs9optimizer7kernels4adam12zero_rows_cuEPfPKlii --------------------------
	.section	.text._ZN8fast_lfs9optimizer7kernels4adam12zero_rows_cuEPfPKlii,"ax",@progbits
	.align	128
        .global         _ZN8fast_lfs9optimizer7kernels4adam12zero_rows_cuEPfPKlii
        .type           _ZN8fast_lfs9optimizer7kernels4adam12zero_rows_cuEPfPKlii,@function
        .size           _ZN8fast_lfs9optimizer7kernels4adam12zero_rows_cuEPfPKlii,(.L_x_89 - _ZN8fast_lfs9optimizer7kernels4adam12zero_rows_cuEPfPKlii)
        .other          _ZN8fast_lfs9optimizer7kernels4adam12zero_rows_cuEPfPKlii,@"STO_CUDA_ENTRY STV_DEFAULT"
_ZN8fast_lfs9optimizer7kernels4adam12zero_rows_cuEPfPKlii:
.text._ZN8fast_lfs9optimizer7kernels4adam12zero_rows_cuEPfPKlii:
[----:B------:R-:W-:Y:S01]  /*0000*/  LDC R1, c[0x0][0x37c] ;  /* 0x0000df00ff017b82 */ /* 0x000fe20000000800 */
[----:B------:R-:W0:Y:S07]  /*0010*/  S2R R0, SR_TID.X ;  /* 0x0000000000007919 */ /* 0x000e2e0000002100 */
[----:B------:R-:W0:Y:S01]  /*0020*/  S2UR UR4, SR_CTAID.X ;  /* 0x00000000000479c3 */ /* 0x000e220000002500 */
[----:B------:R-:W1:Y:S07]  /*0030*/  LDCU UR5, c[0x0][0x390] ;  /* 0x00007200ff0577ac */ /* 0x000e6e0008000800 */
[----:B------:R-:W0:Y:S02]  /*0040*/  LDC R5, c[0x0][0x360] ;  /* 0x0000d800ff057b82 */ /* 0x000e240000000800 */
[----:B0-----:R-:W-:-:S05]  /*0050*/  IMAD R5, R5, UR4, R0 ;  /* 0x0000000405057c24 */ /* 0x001fca000f8e0200 */
[----:B-1----:R-:W-:-:S13]  /*0060*/  ISETP.GE.AND P0, PT, R5, UR5, PT ;  /* 0x0000000505007c0c */ /* 0x002fda000bf06270 */
[----:B------:R-:W-:Y:S05]  /*0070*/  @P0 EXIT ;  /* 0x000000000000094d */ /* 0x000fea0003800000 */
[----:B------:R-:W0:Y:S01]  /*0080*/  LDC R9, c[0x0][0x394] ;  /* 0x0000e500ff097b82 */ /* 0x000e220000000800 */
[----:B------:R-:W1:Y:S07]  /*0090*/  LDCU.64 UR4, c[0x0][0x358] ;  /* 0x00006b00ff0477ac */ /* 0x000e6e0008000a00 */
[----:B------:R-:W2:Y:S01]  /*00a0*/  LDC.64 R2, c[0x0][0x388] ;  /* 0x0000e200ff027b82 */ /* 0x000ea20000000a00 */
[----:B0-----:R-:W-:Y:S01]  /*00b0*/  ISETP.GE.AND P0, PT, R9, 0x1, PT ;  /* 0x000000010900780c */ /* 0x001fe20003f06270 */
[----:B--2---:R-:W-:Y:S01]  /*00c0*/  IMAD.WIDE R2, R5, 0x8, R2 ;  /* 0x0000000805027825 */ /* 0x004fe200078e0202 */
[----:B------:R-:W-:-:S05]  /*00d0*/  SHF.R.S32.HI R5, RZ, 0x1f, R9 ;  /* 0x0000001fff057819 */ /* 0x000fca0000011409 */
[----:B-1----:R-:W5:Y:S06]  /*00e0*/  LDG.E.64 R2, desc[UR4][R2.64] ;  /* 0x0000000402027981 */ /* 0x002f6c000c1e1b00 */
[----:B------:R-:W-:Y:S05]  /*00f0*/  @!P0 EXIT ;  /* 0x000000000000894d */ /* 0x000fea0003800000 */
[----:B------:R-:W-:Y:S01]  /*0100*/  ISETP.GE.U32.AND P1, PT, R9, 0x4, PT ;  /* 0x000000040900780c */ /* 0x000fe20003f26070 */
[----:B-----5:R-:W-:Y:S01]  /*0110*/  IMAD R3, R3, R9, RZ ;  /* 0x0000000903037224 */ /* 0x020fe200078e02ff */
[----:B------:R-:W-:Y:S01]  /*0120*/  LOP3.LUT R0, R9, 0x3, RZ, 0xc0, !PT ;  /* 0x0000000309007812 */ /* 0x000fe200078ec0ff */
[----:B------:R-:W-:Y:S02]  /*0130*/  IMAD.MOV.U32 R7, RZ, RZ, RZ ;  /* 0x000000ffff077224 */ /* 0x000fe400078e00ff */
[----:B------:R-:W-:Y:S01]  /*0140*/  IMAD R5, R2, R5, R3 ;  /* 0x0000000502057224 */ /* 0x000fe200078e0203 */
[----:B------:R-:W-:Y:S01]  /*0150*/  ISETP.NE.AND P0, PT, R0, RZ, PT ;  /* 0x000000ff0000720c */ /* 0x000fe20003f05270 */
[----:B------:R-:W-:-:S04]  /*0160*/  IMAD.WIDE.U32 R2, R2, R9, RZ ;  /* 0x0000000902027225 */ /* 0x000fc800078e00ff */
[----:B------:R-:W-:Y:S02]  /*0170*/  IMAD.IADD R11, R3, 0x1, R5 ;  /* 0x00000001030b7824 */ /* 0x000fe400078e0205 */
[----:B------:R-:W-:Y:S06]  /*0180*/  @!P1 BRA `(.L_x_0) ;  /* 0x0000000000489947 */ /* 0x000fec0003800000 */
[----:B------:R-:W0:Y:S01]  /*0190*/  LDCU.64 UR6, c[0x0][0x380] ;  /* 0x00007000ff0677ac */ /* 0x000e220008000a00 */
[----:B------:R-:W-:-:S05]  /*01a0*/  LOP3.LUT R7, R9, 0x7ffffffc, RZ, 0xc0, !PT ;  /* 0x7ffffffc09077812 */ /* 0x000fca00078ec0ff */
[----:B------:R-:W-:Y:S01]  /*01b0*/  IMAD.MOV R6, RZ, RZ, -R7 ;  /* 0x000000ffff067224 */ /* 0x000fe200078e0a07 */
[----:B0-----:R-:W-:-:S04]  /*01c0*/  LEA R8, P1, R2, UR6, 0x2 ;  /* 0x0000000602087c11 */ /* 0x001fc8000f8210ff */
[----:B------:R-:W-:Y:S02]  /*01d0*/  IADD3 R8, P2, PT, R8, 0x8, RZ ;  /* 0x0000000808087810 */ /* 0x000fe40007f5e0ff */
[----:B------:R-:W-:-:S05]  /*01e0*/  LEA.HI.X R9, R2, UR7, R11, 0x2, P1 ;  /* 0x0000000702097c11 */ /* 0x000fca00088f140b */
[----:B------:R-:W-:-:S07]  /*01f0*/  IMAD.X R9, RZ, RZ, R9, P2 ;  /* 0x000000ffff097224 */ /* 0x000fce00010e0609 */
.L_x_1:
[----:B------:R-:W-:Y:S02]  /*0200*/  VIADD R6, R6, 0x4 ;  /* 0x0000000406067836 */ /* 0x000fe40000000000 */
[----:B0-----:R-:W-:Y:S02]  /*0210*/  IMAD.MOV.U32 R4, RZ, RZ, R8 ;  /* 0x000000ffff047224 */ /* 0x001fe400078e0008 */
[----:B------:R-:W-:Y:S01]  /*0220*/  IMAD.MOV.U32 R5, RZ, RZ, R9 ;  /* 0x000000ffff057224 */ /* 0x000fe200078e0009 */
[----:B------:R-:W-:Y:S02]  /*0230*/  ISETP.NE.AND P1, PT, R6, RZ, PT ;  /* 0x000000ff0600720c */ /* 0x000fe40003f25270 */
[----:B------:R-:W-:Y:S02]  /*0240*/  IADD3 R8, P2, PT, R4, 0x10, RZ ;  /* 0x0000001004087810 */ /* 0x000fe40007f5e0ff */
[----:B------:R0:W-:Y:S03]  /*0250*/  STG.E desc[UR4][R4.64+-0x8], RZ ;  /* 0xfffff8ff04007986 */ /* 0x0001e6000c101904 */
[----:B------:R-:W-:Y:S01]  /*0260*/  IMAD.X R9, RZ, RZ, R5, P2 ;  /* 0x000000ffff097224 */ /* 0x000fe200010e0605 */
[----:B------:R0:W-:Y:S04]  /*0270*/  STG.E desc[UR4][R4.64+-0x4], RZ ;  /* 0xfffffcff04007986 */ /* 0x0001e8000c101904 */
[----:B------:R0:W-:Y:S04]  /*0280*/  STG.E desc[UR4][R4.64], RZ ;  /* 0x000000ff04007986 */ /* 0x0001e8000c101904 */
[----:B------:R0:W-:Y:S01]  /*0290*/  STG.E desc[UR4][R4.64+0x4], RZ ;  /* 0x000004ff04007986 */ /* 0x0001e2000c101904 */
[----:B------:R-:W-:Y:S05]  /*02a0*/  @P1 BRA `(.L_x_1) ;  /* 0xfffffffc00d41947 */ /* 0x000fea000383ffff */
.L_x_0:
[----:B------:R-:W-:Y:S05]  /*02b0*/  @!P0 EXIT ;  /* 0x000000000000894d */ /* 0x000fea0003800000 */
[----:B------:R-:W1:Y:S01]  /*02c0*/  LDCU.64 UR6, c[0x0][0x380] ;  /* 0x00007000ff0677ac */ /* 0x000e620008000a00 */
[----:B------:R-:W-:Y:S01]  /*02d0*/  IADD3 R3, P0, PT, R7, R2, RZ ;  /* 0x0000000207037210 */ /* 0x000fe20007f1e0ff */
[----:B------:R-:W-:-:S04]  /*02e0*/  IMAD.MOV R0, RZ, RZ, -R0 ;  /* 0x000000ffff007224 */ /* 0x000fc800078e0a00 */
[----:B0-----:R-:W-:Y:S01]  /*02f0*/  IMAD.X R4, RZ, RZ, R11, P0 ;  /* 0x000000ffff047224 */ /* 0x001fe200000e060b */
[----:B-1----:R-:W-:-:S04]  /*0300*/  LEA R2, P1, R3, UR6, 0x2 ;  /* 0x0000000603027c11 */ /* 0x002fc8000f8210ff */
[----:B------:R-:W-:-:S09]  /*0310*/  LEA.HI.X R3, R3, UR7, R4, 0x2, P1 ;  /* 0x0000000703037c11 */ /* 0x000fd200088f1404 */
.L_x_2:
[----:B------:R-:W-:Y:S01]  /*0320*/  VIADD R0, R0, 0x1 ;  /* 0x0000000100007836 */ /* 0x000fe20000000000 */
[----:B------:R0:W-:Y:S04]  /*0330*/  STG.E desc[UR4][R2.64], RZ ;  /* 0x000000ff02007986 */ /* 0x0001e8000c101904 */
[----:B------:R-:W-:Y:S02]  /*0340*/  ISETP.NE.AND P0, PT, R0, RZ, PT ;  /* 0x000000ff0000720c */ /* 0x000fe40003f05270 */
[----:B0-----:R-:W-:-:S05]  /*0350*/  IADD3 R2, P1, PT, R2, 0x4, RZ ;  /* 0x0000000402027810 */ /* 0x001fca0007f3e0ff */
[----:B------:R-:W-:-:S06]  /*0360*/  IMAD.X R3, RZ, RZ, R3, P1 ;  /* 0x000000ffff037224 */ /* 0x000fcc00008e0603 */
[----:B------:R-:W-:Y:S05]  /*0370*/  @P0 BRA `(.L_x_2) ;  /* 0xfffffffc00e80947 */ /* 0x000fea000383ffff */
[----:B------:R-:W-:Y:S05]  /*0380*/  EXIT ;  /* 0x000000000000794d */ /* 0x000fea0003800000 */
.L_x_3:
[----:B------:R-:W-:-:S00]  /*0390*/  BRA `(.L_x_3) ;  /* 0xfffffffc00fc7947 */ /* 0x000fc0000383ffff */
[----:B------:R-:W-:-:S00]  /*03a0*/  NOP ;  /* 0x0000000000007918 */ /* 0x000fc00000000000 */
        /* <DEDUP_REMOVED lines=13> */
.L_x_89:


//--------------------- .text._ZN8fast_lfs9optimizer7kernels4adam12adam_step_cuEPfS3_S3_PKfiffffff --------------------------
	.section	.text._ZN8fast_lfs9optimizer7kernels4adam12adam_step_cuEPfS3_S3_PKfiffffff,"ax",@progbits
	.align	128
        .global         _ZN8fast_lfs9optimizer7kernels4adam12adam_step_cuEPfS3_S3_PKfiffffff
        .type           _ZN8fast_lfs9optimizer7kernels4adam12adam_step_cuEPfS3_S3_PKfiffffff,@function
        .size           _ZN8fast_lfs9optimizer7kernels4adam12adam_step_cuEPfS3_S3_PKfiffffff,(.L_x_86 - _ZN8fast_lfs9optimizer7kernels4adam12adam_step_cuEPfS3_S3_PKfiffffff)
        .other          _ZN8fast_lfs9optimizer7kernels4adam12adam_step_cuEPfS3_S3_PKfiffffff,@"STO_CUDA_ENTRY STV_DEFAULT"
_ZN8fast_lfs9optimizer7kernels4adam12adam_step_cuEPfS3_S3_PKfiffffff:
.text._ZN8fast_lfs9optimizer7kernels4adam12adam_step_cuEPfS3_S3_PKfiffffff:
[----:B------:R-:W-:Y:S08]  /*0000*/  LDC R1, c[0x0][0x37c] ;  /* 0x0000df00ff017b82 */ /* 0x000ff00000000800 */
[----:B------:R-:W0:Y:S01]  /*0010*/  S2UR UR6, SR_CTAID.Z ;  /* 0x00000000000679c3 */ /* 0x000e220000002700 */
[----:B------:R-:W1:Y:S01]  /*0020*/  S2R R8, SR_TID.Y ;  /* 0x0000000000087919 */ /* 0x000e620000002200 */
[----:B------:R-:W2:Y:S01]  /*0030*/  LDCU UR7, c[0x0][0x370] ;  /* 0x00006e00ff0777ac */ /* 0x000ea20008000800 */
[----:B------:R-:W1:Y:S01]  /*0040*/  S2R R5, SR_TID.Z ;  /* 0x0000000000057919 */ /* 0x000e620000002300 */
[----:B------:R-:W0:Y:S04]  /*0050*/  LDCU UR8, c[0x0][0x374] ;  /* 0x00006e80ff0877ac */ /* 0x000e280008000800 */
[----:B------:R-:W3:Y:S01]  /*0060*/  S2UR UR5, SR_CTAID.Y ;  /* 0x00000000000579c3 */ /* 0x000ee20000002600 */
[----:B------:R-:W4:Y:S01]  /*0070*/  S2R R9, SR_TID.X ;  /* 0x0000000000097919 */ /* 0x000f220000002100 */
[----:B------:R-:W4:Y:S01]  /*0080*/  LDCU UR9, c[0x0][0x360] ;  /* 0x00006c00ff0977ac */ /* 0x000f220008000800 */
[----:B------:R-:W1:Y:S05]  /*0090*/  LDCU UR10, c[0x0][0x364] ;  /* 0x00006c80ff0a77ac */ /* 0x000e6a0008000800 */
[----:B------:R-:W2:Y:S01]  /*00a0*/  S2UR UR4, SR_CTAID.X ;  /* 0x00000000000479c3 */ /* 0x000ea20000002500 */
[----:B------:R-:W5:Y:S07]  /*00b0*/  LDCU UR11, c[0x0][0x3a0] ;  /* 0x00007400ff0b77ac */ /* 0x000f6e0008000800 */
[----:B------:R-:W5:Y:S01]  /*00c0*/  LDC R3, c[0x0][0x368] ;  /* 0x0000da00ff037b82 */ /* 0x000f620000000800 */
[----:B0-----:R-:W-:-:S04]  /*00d0*/  UIMAD UR6, UR6, UR8, URZ ;  /* 0x00000008060672a4 */ /* 0x001fc8000f8e02ff */
[----:B---3--:R-:W-:-:S03]  /*00e0*/  UIADD3 UR6, UP0, UPT, UR6, UR5, URZ ;  /* 0x0000000506067290 */ /* 0x008fc6000ff1e0ff */
[----:B------:R-:W-:Y:S01]  /*00f0*/  UMOV UR5, URZ ;  /* 0x000000ff00057c82 */ /* 0x000fe20008000000 */
[----:B------:R-:W-:Y:S01]  /*0100*/  UIADD3.X UR8, UPT, UPT, URZ, URZ, URZ, UP0, !UPT ;  /* 0x000000ffff087290 */ /* 0x000fe200087fe4ff */
[----:B-1----:R-:W-:Y:S01]  /*0110*/  IMAD R8, R5, UR10, R8 ;  /* 0x0000000a05087c24 */ /* 0x002fe2000f8e0208 */
[----:B--2---:R-:W-:-:S03]  /*0120*/  UIMAD.WIDE.U32 UR4, UR7, UR6, UR4 ;  /* 0x00000006070472a5 */ /* 0x004fc6000f8e0004 */
[----:B----4-:R-:W-:Y:S01]  /*0130*/  IMAD R8, R8, UR9, R9 ;  /* 0x0000000908087c24 */ /* 0x010fe2000f8e0209 */
[----:B------:R-:W-:Y:S01]  /*0140*/  UIMAD UR6, UR9, UR10, URZ ;  /* 0x0000000a090672a4 */ /* 0x000fe2000f8e02ff */
[----:B------:R-:W-:Y:S01]  /*0150*/  IMAD.MOV.U32 R9, RZ, RZ, RZ ;  /* 0x000000ffff097224 */ /* 0x000fe200078e00ff */
[----:B------:R-:W-:-:S04]  /*0160*/  UIMAD UR8, UR8, UR7, URZ ;  /* 0x00000007080872a4 */ /* 0x000fc8000f8e02ff */
[----:B------:R-:W-:Y:S01]  /*0170*/  UIADD3 UR5, UPT, UPT, UR5, UR8, URZ ;  /* 0x0000000805057290 */ /* 0x000fe2000fffe0ff */
[----:B-----5:R-:W-:-:S04]  /*0180*/  IMAD R3, R3, UR6, RZ ;  /* 0x0000000603037c24 */ /* 0x020fc8000f8e02ff */
[----:B------:R-:W-:Y:S01]  /*0190*/  IMAD.WIDE.U32 R8, R3, UR4, R8 ;  /* 0x0000000403087c25 */ /* 0x000fe2000f8e0008 */
[----:B------:R-:W-:-:S03]  /*01a0*/  USHF.R.S32.HI UR4, URZ, 0x1f, UR11 ;  /* 0x0000001fff047899 */ /* 0x000fc6000801140b */
[----:B------:R-:W-:Y:S01]  /*01b0*/  IMAD R3, R3, UR5, RZ ;  /* 0x0000000503037c24 */ /* 0x000fe2000f8e02ff */
[----:B------:R-:W-:-:S03]  /*01c0*/  ISETP.GE.U32.AND P0, PT, R8, UR11, PT ;  /* 0x0000000b08007c0c */ /* 0x000fc6000bf06070 */
[----:B------:R-:W-:-:S05]  /*01d0*/  IMAD.IADD R3, R9, 0x1, R3 ;  /* 0x0000000109037824 */ /* 0x000fca00078e0203 */
[----:B------:R-:W-:-:S13]  /*01e0*/  ISETP.GE.U32.AND.EX P0, PT, R3, UR4, PT, P0 ;  /* 0x0000000403007c0c */ /* 0x000fda000bf06100 */
[----:B------:R-:W-:Y:S05]  /*01f0*/  @P0 EXIT ;  /* 0x000000000000094d */ /* 0x000fea0003800000 */
[----:B------:R-:W0:Y:S01]  /*0200*/  LDCU.128 UR8, c[0x0][0x390] ;  /* 0x00007200ff0877ac */ /* 0x000e220008000c00 */
[C---:B------:R-:W-:Y:S01]  /*0210*/  IMAD.SHL.U32 R2, R8.reuse, 0x4, RZ ;  /* 0x0000000408027824 */ /* 0x040fe200078e00ff */
[----:B------:R-:W-:Y:S01]  /*0220*/  SHF.L.U64.HI R8, R8, 0x2, R3 ;  /* 0x0000000208087819 */ /* 0x000fe20000010203 */
[----:B------:R-:W1:Y:S01]  /*0230*/  LDC.64 R10, c[0x0][0x3a8] ;  /* 0x0000ea00ff0a7b82 */ /* 0x000e620000000a00 */
[----:B------:R-:W2:Y:S01]  /*0240*/  LDCU.64 UR4, c[0x0][0x358] ;  /* 0x00006b00ff0477ac */ /* 0x000ea20008000a00 */
[----:B------:R-:W3:Y:S01]  /*0250*/  LDCU.64 UR6, c[0x0][0x388] ;  /* 0x00007100ff0677ac */ /* 0x000ee20008000a00 */
[C---:B0-----:R-:W-:Y:S02]  /*0260*/  IADD3 R12, P0, PT, R2.reuse, UR10, RZ ;  /* 0x0000000a020c7c10 */ /* 0x041fe4000ff1e0ff */
[----:B------:R-:W-:Y:S02]  /*0270*/  IADD3 R6, P1, PT, R2, UR8, RZ ;  /* 0x0000000802067c10 */ /* 0x000fe4000ff3e0ff */
[----:B------:R-:W-:-:S02]  /*0280*/  IADD3.X R13, PT, PT, R8, UR11, RZ, P0, !PT ;  /* 0x0000000b080d7c10 */ /* 0x000fc400087fe4ff */
[----:B------:R-:W-:-:S03]  /*0290*/  IADD3.X R7, PT, PT, R8, UR9, RZ, P1, !PT ;  /* 0x0000000908077c10 */ /* 0x000fc60008ffe4ff */
[----:B--2---:R-:W2:Y:S04]  /*02a0*/  LDG.E R12, desc[UR4][R12.64] ;  /* 0x000000040c0c7981 */ /* 0x004ea8000c1e1900 */
[----:B------:R-:W4:Y:S01]  /*02b0*/  LDG.E R0, desc[UR4][R6.64] ;  /* 0x0000000406007981 */ /* 0x000f22000c1e1900 */
[----:B---3--:R-:W-:-:S04]  /*02c0*/  IADD3 R4, P0, PT, R2, UR6, RZ ;  /* 0x0000000602047c10 */ /* 0x008fc8000ff1e0ff */
[----:B------:R-:W-:-:S05]  /*02d0*/  IADD3.X R5, PT, PT, R8, UR7, RZ, P0, !PT ;  /* 0x0000000708057c10 */ /* 0x000fca00087fe4ff */
[----:B------:R-:W3:Y:S01]  /*02e0*/  LDG.E R3, desc[UR4][R4.64] ;  /* 0x0000000404037981 */ /* 0x000ee2000c1e1900 */
[----:B-1----:R-:W-:Y:S01]  /*02f0*/  FADD R15, -R11, 1 ;  /* 0x3f8000000b0f7421 */ /* 0x002fe20000000100 */
[----:B------:R-:W-:Y:S03]  /*0300*/  BSSY.RECONVERGENT B0, `(.L_x_4) ;  /* 0x0000012000007945 */ /* 0x000fe60003800200 */
[----:B--2---:R-:W-:Y:S01]  /*0310*/  FMUL R15, R12, R15 ;  /* 0x0000000f0c0f7220 */ /* 0x004fe20000400000 */
[----:B----4-:R-:W-:-:S04]  /*0320*/  FMUL R9, R0, R11 ;  /* 0x0000000b00097220 */ /* 0x010fc80000400000 */
[----:B------:R-:W-:-:S04]  /*0330*/  FFMA R9, R12, R15, R9 ;  /* 0x0000000f0c097223 */ /* 0x000fc80000000009 */
[----:B------:R-:W-:Y:S01]  /*0340*/  VIADD R11, R9, 0xf3000000 ;  /* 0xf3000000090b7836 */ /* 0x000fe20000000000 */
[----:B------:R0:W1:Y:S04]  /*0350*/  MUFU.RSQ R0, R9 ;  /* 0x0000000900007308 */ /* 0x0000680000001400 */
[----:B------:R-:W-:Y:S01]  /*0360*/  ISETP.GT.U32.AND P0, PT, R11, 0x727fffff, PT ;  /* 0x727fffff0b00780c */ /* 0x000fe20003f04070 */
[----:B---3--:R-:W-:Y:S01]  /*0370*/  FMUL R3, R3, R10 ;  /* 0x0000000a03037220 */ /* 0x008fe20000400000 */
[----:B------:R-:W-:-:S04]  /*0380*/  FADD R11, -R10, 1 ;  /* 0x3f8000000a0b7421 */ /* 0x000fc80000000100 */
[----:B------:R-:W-:-:S07]  /*0390*/  FFMA R11, R12, R11, R3 ;  /* 0x0000000b0c0b7223 */ /* 0x000fce0000000003 */
[----:B01----:R-:W-:Y:S05]  /*03a0*/  @!P0 BRA `(.L_x_5) ;  /* 0x00000000000c8947 */ /* 0x003fea0003800000 */
[----:B------:R-:W-:-:S07]  /*03b0*/  MOV R15, 0x3d0 ;  /* 0x000003d0000f7802 */ /* 0x000fce0000000f00 */
[----:B------:R-:W-:Y:S05]  /*03c0*/  CALL.REL.NOINC `($__internal_0_$__cuda_sm20_sqrt_rn_f32_slowpath) ;  /* 0x0000000000887944 */ /* 0x000fea0003c00000 */
[----:B------:R-:W-:Y:S05]  /*03d0*/  BRA `(.L_x_6) ;  /* 0x0000000000107947 */ /* 0x000fea0003800000 */
.L_x_5:
[----:B------:R-:W-:Y:S01]  /*03e0*/  FMUL.FTZ R10, R9, R0 ;  /* 0x00000000090a7220 */ /* 0x000fe20000410000 */
[----:B------:R-:W-:-:S03]  /*03f0*/  FMUL.FTZ R0, R0, 0.5 ;  /* 0x3f00000000007820 */ /* 0x000fc60000410000 */
[----:B------:R-:W-:-:S04]  /*0400*/  FFMA R3, -R10, R10, R9 ;  /* 0x0000000a0a037223 */ /* 0x000fc80000000109 */
[----:B------:R-:W-:-:S07]  /*0410*/  FFMA R3, R3, R0, R10 ;  /* 0x0000000003037223 */ /* 0x000fce000000000a */
.L_x_6:
[----:B------:R-:W-:Y:S05]  /*0420*/  BSYNC.RECONVERGENT B0 ;  /* 0x0000000000007941 */ /* 0x000fea0003800200 */
.L_x_4:
[----:B------:R-:W0:Y:S01]  /*0430*/  LDC.64 R12, c[0x0][0x3b0] ;  /* 0x0000ec00ff0c7b82 */ /* 0x000e220000000a00 */
[----:B------:R-:W0:Y:S01]  /*0440*/  LDCU UR6, c[0x0][0x3b8] ;  /* 0x00007700ff0677ac */ /* 0x000e220008000800 */
[----:B------:R-:W-:Y:S01]  /*0450*/  BSSY.RECONVERGENT B0, `(.L_x_7) ;  /* 0x0000010000007945 */ /* 0x000fe20003800200 */
[----:B0-----:R-:W-:Y:S01]  /*0460*/  FFMA R16, R3, UR6, R12 ;  /* 0x0000000603107c23 */ /* 0x001fe2000800000c */
[----:B------:R-:W0:Y:S03]  /*0470*/  LDCU UR6, c[0x0][0x3a4] ;  /* 0x00007480ff0677ac */ /* 0x000e260008000800 */
[----:B------:R-:W1:Y:S01]  /*0480*/  MUFU.RCP R3, R16 ;  /* 0x0000001000037308 */ /* 0x000e620000001000 */
[----:B0-----:R-:W-:Y:S01]  /*0490*/  FMUL R0, R13, UR6 ;  /* 0x000000060d007c20 */ /* 0x001fe20008400000 */
[----:B-1----:R-:W-:-:S03]  /*04a0*/  FFMA R10, -R16, R3, 1 ;  /* 0x3f800000100a7423 */ /* 0x002fc60000000103 */
[----:B------:R-:W-:Y:S01]  /*04b0*/  FMUL R0, R11, R0 ;  /* 0x000000000b007220 */ /* 0x000fe20000400000 */
[----:B------:R-:W-:-:S03]  /*04c0*/  FFMA R3, R3, R10, R3 ;  /* 0x0000000a03037223 */ /* 0x000fc60000000003 */
[----:B------:R-:W0:Y:S01]  /*04d0*/  FCHK P0, R0, R16 ;  /* 0x0000001000007302 */ /* 0x000e220000000000 */
[----:B------:R-:W-:-:S04]  /*04e0*/  FFMA R10, R0, R3, RZ ;  /* 0x00000003000a7223 */ /* 0x000fc800000000ff */
[----:B------:R-:W-:-:S04]  /*04f0*/  FFMA R12, -R16, R10, R0 ;  /* 0x0000000a100c7223 */ /* 0x000fc80000000100 */
[----:B------:R-:W-:Y:S01]  /*0500*/  FFMA R10, R3, R12, R10 ;  /* 0x0000000c030a7223 */ /* 0x000fe2000000000a */
[----:B0-----:R-:W-:Y:S06]  /*0510*/  @!P0 BRA `(.L_x_8) ;  /* 0x00000000000c8947 */ /* 0x001fec0003800000 */
[----:B------:R-:W-:-:S07]  /*0520*/  MOV R10, 0x540 ;  /* 0x00000540000a7802 */ /* 0x000fce0000000f00 */
[----:B------:R-:W-:Y:S05]  /*0530*/  CALL.REL.NOINC `($__internal_1_$__cuda_sm3x_div_rn_noftz_f32_slowpath) ;  /* 0x0000000000887944 */ /* 0x000fea0003c00000 */
[----:B------:R-:W-:-:S07]  /*0540*/  MOV R10, R0 ;  /* 0x00000000000a7202 */ /* 0x000fce0000000f00 */
.L_x_8:
[----:B------:R-:W-:Y:S05]  /*0550*/  BSYNC.RECONVERGENT B0 ;  /* 0x0000000000007941 */ /* 0x000fea0003800200 */
.L_x_7:
[----:B------:R-:W0:Y:S02]  /*0560*/  LDCU.64 UR6, c[0x0][0x380] ;  /* 0x00007000ff0677ac */ /* 0x000e240008000a00 */
[----:B0-----:R-:W-:-:S04]  /*0570*/  IADD3 R2, P0, PT, R2, UR6, RZ ;  /* 0x0000000602027c10 */ /* 0x001fc8000ff1e0ff */
[----:B------:R-:W-:-:S05]  /*0580*/  IADD3.X R3, PT, PT, R8, UR7, RZ, P0, !PT ;  /* 0x0000000708037c10 */ /* 0x000fca00087fe4ff */
[----:B------:R-:W2:Y:S02]  /*0590*/  LDG.E R13, desc[UR4][R2.64] ;  /* 0x00000004020d7981 */ /* 0x000ea4000c1e1900 */
[----:B--2---:R-:W-:-:S05]  /*05a0*/  FADD R13, R13, -R10 ;  /* 0x8000000a0d0d7221 */ /* 0x004fca0000000000 */
[----:B------:R-:W-:Y:S04]  /*05b0*/  STG.E desc[UR4][R2.64], R13 ;  /* 0x0000000d02007986 */ /* 0x000fe8000c101904 */
[----:B------:R-:W-:Y:S04]  /*05c0*/  STG.E desc[UR4][R4.64], R11 ;  /* 0x0000000b04007986 */ /* 0x000fe8000c101904 */
[----:B------:R-:W-:Y:S01]  /*05d0*/  STG.E desc[UR4][R6.64], R9 ;  /* 0x0000000906007986 */ /* 0x000fe2000c101904 */
[----:B------:R-:W-:Y:S05]  /*05e0*/  EXIT ;  /* 0x000000000000794d */ /* 0x000fea0003800000 */
        .weak           $__internal_0_$__cuda_sm20_sqrt_rn_f32_slowpath
        .type           $__internal_0_$__cuda_sm20_sqrt_rn_f32_slowpath,@function
        .size           $__internal_0_$__cuda_sm20_sqrt_rn_f32_slowpath,($__internal_1_$__cuda_sm3x_div_rn_noftz_f32_slowpath - $__internal_0_$__cuda_sm20_sqrt_rn_f32_slowpath)
$__internal_0_$__cuda_sm20_sqrt_rn_f32_slowpath:
[----:B------:R-:W-:-:S13]  /*05f0*/  LOP3.LUT P0, RZ, R9, 0x7fffffff, RZ, 0xc0, !PT ;  /* 0x7fffffff09ff7812 */ /* 0x000fda000780c0ff */
[----:B------:R-:W-:Y:S01]  /*0600*/  @!P0 IMAD.MOV.U32 R3, RZ, RZ, R9 ;  /* 0x000000ffff038224 */ /* 0x000fe200078e0009 */
[----:B------:R-:W-:Y:S06]  /*0610*/  @!P0 BRA `(.L_x_9) ;  /* 0x0000000000448947 */ /* 0x000fec0003800000 */
[----:B------:R-:W-:Y:S01]  /*0620*/  FSETP.GEU.FTZ.AND P0, PT, R9, RZ, PT ;  /* 0x000000ff0900720b */ /* 0x000fe20003f1e000 */
[----:B------:R-:W-:-:S12]  /*0630*/  IMAD.MOV.U32 R0, RZ, RZ, R9 ;  /* 0x000000ffff007224 */ /* 0x000fd800078e0009 */
[----:B------:R-:W-:Y:S01]  /*0640*/  @!P0 IMAD.MOV.U32 R3, RZ, RZ, 0x7fffffff ;  /* 0x7fffffffff038424 */ /* 0x000fe200078e00ff */
[----:B------:R-:W-:Y:S06]  /*0650*/  @!P0 BRA `(.L_x_9) ;  /* 0x0000000000348947 */ /* 0x000fec0003800000 */
[----:B------:R-:W-:-:S13]  /*0660*/  FSETP.GTU.FTZ.AND P0, PT, |R0|, +INF , PT ;  /* 0x7f8000000000780b */ /* 0x000fda0003f1c200 */
[----:B------:R-:W-:Y:S01]  /*0670*/  @P0 FADD.FTZ R3, R0, 1 ;  /* 0x3f80000000030421 */ /* 0x000fe20000010000 */
[----:B------:R-:W-:Y:S06]  /*0680*/  @P0 BRA `(.L_x_9) ;  /* 0x0000000000280947 */ /* 0x000fec0003800000 */
[----:B------:R-:W-:-:S13]  /*0690*/  FSETP.NEU.FTZ.AND P0, PT, |R0|, +INF , PT ;  /* 0x7f8000000000780b */ /* 0x000fda0003f1d200 */
[----:B------:R-:W-:-:S04]  /*06a0*/  @P0 FFMA R10, R0, 1.84467440737095516160e+19, RZ ;  /* 0x5f800000000a0823 */ /* 0x000fc800000000ff */
[----:B------:R-:W0:Y:S02]  /*06b0*/  @P0 MUFU.RSQ R3, R10 ;  /* 0x0000000a00030308 */ /* 0x000e240000001400 */
[----:B0-----:R-:W-:Y:S01]  /*06c0*/  @P0 FMUL.FTZ R13, R10, R3 ;  /* 0x000000030a0d0220 */ /* 0x001fe20000410000 */
[----:B------:R-:W-:Y:S01]  /*06d0*/  @P0 FMUL.FTZ R14, R3, 0.5 ;  /* 0x3f000000030e0820 */ /* 0x000fe20000410000 */
[----:B------:R-:W-:Y:S02]  /*06e0*/  @!P0 MOV R3, R0 ;  /* 0x0000000000038202 */ /* 0x000fe40000000f00 */
[----:B------:R-:W-:-:S04]  /*06f0*/  @P0 FADD.FTZ R12, -R13, -RZ ;  /* 0x800000ff0d0c0221 */ /* 0x000fc80000010100 */
[----:B------:R-:W-:-:S04]  /*0700*/  @P0 FFMA R12, R13, R12, R10 ;  /* 0x0000000c0d0c0223 */ /* 0x000fc8000000000a */
[----:B------:R-:W-:-:S04]  /*0710*/  @P0 FFMA R12, R12, R14, R13 ;  /* 0x0000000e0c0c0223 */ /* 0x000fc8000000000d */
[----:B------:R-:W-:-:S07]  /*0720*/  @P0 FMUL.FTZ R3, R12, 2.3283064365386962891e-10 ;  /* 0x2f8000000c030820 */ /* 0x000fce0000410000 */
.L_x_9:
[----:B------:R-:W-:Y:S02]  /*0730*/  IMAD.MOV.U32 R12, RZ, RZ, R15 ;  /* 0x000000ffff0c7224 */ /* 0x000fe400078e000f */
[----:B------:R-:W-:-:S04]  /*0740*/  IMAD.MOV.U32 R13, RZ, RZ, 0x0 ;  /* 0x00000000ff0d7424 */ /* 0x000fc800078e00ff */
[----:B------:R-:W-:Y:S05]  /*0750*/  RET.REL.NODEC R12 `(_ZN8fast_lfs9optimizer7kernels4adam12adam_step_cuEPfS3_S3_PKfiffffff) ;  /* 0xfffffff80c287950 */ /* 0x000fea0003c3ffff */
        .weak           $__internal_1_$__cuda_sm3x_div_rn_noftz_f32_slowpath
        .type           $__internal_1_$__cuda_sm3x_div_rn_noftz_f32_slowpath,@function
        .size           $__internal_1_$__cuda_sm3x_div_rn_noftz_f32_slowpath,(.L_x_86 - $__internal_1_$__cuda_sm3x_div_rn_noftz_f32_slowpath)
$__internal_1_$__cuda_sm3x_div_rn_noftz_f32_slowpath:
[----:B------:R-:W-:Y:S01]  /*0760*/  SHF.R.U32.HI R13, RZ, 0x17, R16 ;  /* 0x00000017ff0d7819 */ /* 0x000fe20000011610 */
[----:B------:R-:W-:Y:S01]  /*0770*/  BSSY.RECONVERGENT B1, `(.L_x_10) ;  /* 0x0000064000017945 */ /* 0x000fe20003800200 */
[--C-:B------:R-:W-:Y:S01]  /*0780*/  SHF.R.U32.HI R3, RZ, 0x17, R0.reuse ;  /* 0x00000017ff037819 */ /* 0x100fe20000011600 */
[----:B------:R-:W-:Y:S01]  /*0790*/  IMAD.MOV.U32 R15, RZ, RZ, R0 ;  /* 0x000000ffff0f7224 */ /* 0x000fe200078e0000 */
[----:B------:R-:W-:Y:S02]  /*07a0*/  LOP3.LUT R13, R13, 0xff, RZ, 0xc0, !PT ;  /* 0x000000ff0d0d7812 */ /* 0x000fe400078ec0ff */
[----:B------:R-:W-:-:S03]  /*07b0*/  LOP3.LUT R14, R3, 0xff, RZ, 0xc0, !PT ;  /* 0x000000ff030e7812 */ /* 0x000fc600078ec0ff */
[----:B------:R-:W-:Y:S01]  /*07c0*/  VIADD R18, R13, 0xffffffff ;  /* 0xffffffff0d127836 */ /* 0x000fe20000000000 */
[----:B------:R-:W-:-:S04]  /*07d0*/  IADD3 R17, PT, PT, R14, -0x1, RZ ;  /* 0xffffffff0e117810 */ /* 0x000fc80007ffe0ff */
[----:B------:R-:W-:-:S04]  /*07e0*/  ISETP.GT.U32.AND P0, PT, R18, 0xfd, PT ;  /* 0x000000fd1200780c */ /* 0x000fc80003f04070 */
[----:B------:R-:W-:-:S13]  /*07f0*/  ISETP.GT.U32.OR P0, PT, R17, 0xfd, P0 ;  /* 0x000000fd1100780c */ /* 0x000fda0000704470 */
[----:B------:R-:W-:Y:S01]  /*0800*/  @!P0 IMAD.MOV.U32 R12, RZ, RZ, RZ ;  /* 0x000000ffff0c8224 */ /* 0x000fe200078e00ff */
[----:B------:R-:W-:Y:S06]  /*0810*/  @!P0 BRA `(.L_x_11) ;  /* 0x0000000000608947 */ /* 0x000fec0003800000 */
[----:B------:R-:W-:Y:S01]  /*0820*/  FSETP.GTU.FTZ.AND P0, PT, |R0|, +INF , PT ;  /* 0x7f8000000000780b */ /* 0x000fe20003f1c200 */
[----:B------:R-:W-:Y:S01]  /*0830*/  IMAD.MOV.U32 R3, RZ, RZ, R16 ;  /* 0x000000ffff037224 */ /* 0x000fe200078e0010 */
[----:B------:R-:W-:-:S04]  /*0840*/  FSETP.GTU.FTZ.AND P1, PT, |R16|, +INF , PT ;  /* 0x7f8000001000780b */ /* 0x000fc80003f3c200 */
[----:B------:R-:W-:-:S13]  /*0850*/  PLOP3.LUT P0, PT, P0, P1, PT, 0xf8, 0x8f ;  /* 0x00000000008f781c */ /* 0x000fda0000703f70 */
[----:B------:R-:W-:Y:S05]  /*0860*/  @P0 BRA `(.L_x_12) ;  /* 0x00000004004c0947 */ /* 0x000fea0003800000 */
[----:B------:R-:W-:-:S13]  /*0870*/  LOP3.LUT P0, RZ, R16, 0x7fffffff, R15, 0xc8, !PT ;  /* 0x7fffffff10ff7812 */ /* 0x000fda000780c80f */
[----:B------:R-:W-:Y:S05]  /*0880*/  @!P0 BRA `(.L_x_13) ;  /* 0x00000004003c8947 */ /* 0x000fea0003800000 */
[C---:B------:R-:W-:Y:S02]  /*0890*/  FSETP.NEU.FTZ.AND P2, PT, |R0|.reuse, +INF , PT ;  /* 0x7f8000000000780b */ /* 0x040fe40003f5d200 */
[----:B------:R-:W-:Y:S02]  /*08a0*/  FSETP.NEU.FTZ.AND P1, PT, |R3|, +INF , PT ;  /* 0x7f8000000300780b */ /* 0x000fe40003f3d200 */
[----:B------:R-:W-:-:S11]  /*08b0*/  FSETP.NEU.FTZ.AND P0, PT, |R0|, +INF , PT ;  /* 0x7f8000000000780b */ /* 0x000fd60003f1d200 */
[----:B------:R-:W-:Y:S05]  /*08c0*/  @!P1 BRA !P2, `(.L_x_13) ;  /* 0x00000004002c9947 */ /* 0x000fea0005000000 */
[----:B------:R-:W-:-:S04]  /*08d0*/  LOP3.LUT P2, RZ, R15, 0x7fffffff, RZ, 0xc0, !PT ;  /* 0x7fffffff0fff7812 */ /* 0x000fc8000784c0ff */
[----:B------:R-:W-:-:S13]  /*08e0*/  PLOP3.LUT P1, PT, P1, P2, PT, 0x2f, 0xf2 ;  /* 0x0000000000f2781c */ /* 0x000fda0000f24577 */
[----:B------:R-:W-:Y:S05]  /*08f0*/  @P1 BRA `(.L_x_14) ;  /* 0x0000000400181947 */ /* 0x000fea0003800000 */
[----:B------:R-:W-:-:S04]  /*0900*/  LOP3.LUT P1, RZ, R16, 0x7fffffff, RZ, 0xc0, !PT ;  /* 0x7fffffff10ff7812 */ /* 0x000fc8000782c0ff */
[----:B------:R-:W-:-:S13]  /*0910*/  PLOP3.LUT P0, PT, P0, P1, PT, 0x2f, 0xf2 ;  /* 0x0000000000f2781c */ /* 0x000fda0000702577 */
[----:B------:R-:W-:Y:S05]  /*0920*/  @P0 BRA `(.L_x_15) ;  /* 0x0000000400000947 */ /* 0x000fea0003800000 */
[----:B------:R-:W-:Y:S02]  /*0930*/  ISETP.GE.AND P0, PT, R17, RZ, PT ;  /* 0x000000ff1100720c */ /* 0x000fe40003f06270 */
[----:B------:R-:W-:-:S11]  /*0940*/  ISETP.GE.AND P1, PT, R18, RZ, PT ;  /* 0x000000ff1200720c */ /* 0x000fd60003f26270 */
[----:B------:R-:W-:Y:S01]  /*0950*/  @P0 MOV R12, RZ ;  /* 0x000000ff000c0202 */ /* 0x000fe20000000f00 */
[----:B------:R-:W-:Y:S02]  /*0960*/  @!P0 IMAD.MOV.U32 R12, RZ, RZ, -0x40 ;  /* 0xffffffc0ff0c8424 */ /* 0x000fe400078e00ff */
[----:B------:R-:W-:Y:S01]  /*0970*/  @!P0 FFMA R15, R0, 1.84467440737095516160e+19, RZ ;  /* 0x5f800000000f8823 */ /* 0x000fe200000000ff */
[----:B------:R-:W-:Y:S01]  /*0980*/  @!P1 FFMA R16, R3, 1.84467440737095516160e+19, RZ ;  /* 0x5f80000003109823 */ /* 0x000fe200000000ff */
[----:B------:R-:W-:-:S07]  /*0990*/  @!P1 VIADD R12, R12, 0x40 ;  /* 0x000000400c0c9836 */ /* 0x000fce0000000000 */
.L_x_11:
[----:B------:R-:W-:Y:S01]  /*09a0*/  LEA R3, R13, 0xc0800000, 0x17 ;  /* 0xc08000000d037811 */ /* 0x000fe200078eb8ff */
[----:B------:R-:W-:Y:S01]  /*09b0*/  BSSY.RECONVERGENT B2, `(.L_x_16) ;  /* 0x0000036000027945 */ /* 0x000fe20003800200 */
[----:B------:R-:W-:-:S03]  /*09c0*/  IADD3 R14, PT, PT, R14, -0x7f, RZ ;  /* 0xffffff810e0e7810 */ /* 0x000fc60007ffe0ff */
[----:B------:R-:W-:Y:S01]  /*09d0*/  IMAD.IADD R3, R16, 0x1, -R3 ;  /* 0x0000000110037824 */ /* 0x000fe200078e0a03 */
[C---:B------:R-:W-:Y:S01]  /*09e0*/  IADD3 R13, PT, PT, R14.reuse, 0x7f, -R13 ;  /* 0x0000007f0e0d7810 */ /* 0x040fe20007ffe80d */
[----:B------:R-:W-:Y:S02]  /*09f0*/  IMAD R0, R14, -0x800000, R15 ;  /* 0xff8000000e007824 */ /* 0x000fe400078e020f */
[----:B------:R-:W0:Y:S01]  /*0a00*/  MUFU.RCP R16, R3 ;  /* 0x0000000300107308 */ /* 0x000e220000001000 */
[----:B------:R-:W-:Y:S01]  /*0a10*/  FADD.FTZ R17, -R3, -RZ ;  /* 0x800000ff03117221 */ /* 0x000fe20000010100 */
[----:B------:R-:W-:-:S03]  /*0a20*/  IMAD.IADD R13, R13, 0x1, R12 ;  /* 0x000000010d0d7824 */ /* 0x000fc600078e020c */
[----:B0-----:R-:W-:-:S04]  /*0a30*/  FFMA R19, R16, R17, 1 ;  /* 0x3f80000010137423 */ /* 0x001fc80000000011 */
[----:B------:R-:W-:-:S04]  /*0a40*/  FFMA R18, R16, R19, R16 ;  /* 0x0000001310127223 */ /* 0x000fc80000000010 */
[----:B------:R-:W-:-:S04]  /*0a50*/  FFMA R15, R0, R18, RZ ;  /* 0x00000012000f7223 */ /* 0x000fc800000000ff */
[----:B------:R-:W-:-:S04]  /*0a60*/  FFMA R16, R17, R15, R0 ;  /* 0x0000000f11107223 */ /* 0x000fc80000000000 */
[----:B------:R-:W-:-:S04]  /*0a70*/  FFMA R15, R18, R16, R15 ;  /* 0x00000010120f7223 */ /* 0x000fc8000000000f */
[----:B------:R-:W-:-:S04]  /*0a80*/  FFMA R16, R17, R15, R0 ;  /* 0x0000000f11107223 */ /* 0x000fc80000000000 */
[----:B------:R-:W-:-:S05]  /*0a90*/  FFMA R0, R18, R16, R15 ;  /* 0x0000001012007223 */ /* 0x000fca000000000f */
[----:B------:R-:W-:-:S04]  /*0aa0*/  SHF.R.U32.HI R3, RZ, 0x17, R0 ;  /* 0x00000017ff037819 */ /* 0x000fc80000011600 */
[----:B------:R-:W-:-:S05]  /*0ab0*/  LOP3.LUT R3, R3, 0xff, RZ, 0xc0, !PT ;  /* 0x000000ff03037812 */ /* 0x000fca00078ec0ff */
[----:B------:R-:W-:-:S04]  /*0ac0*/  IMAD.IADD R17, R3, 0x1, R13 ;  /* 0x0000000103117824 */ /* 0x000fc800078e020d */
[----:B------:R-:W-:-:S05]  /*0ad0*/  VIADD R3, R17, 0xffffffff ;  /* 0xffffffff11037836 */ /* 0x000fca0000000000 */
[----:B------:R-:W-:-:S13]  /*0ae0*/  ISETP.GE.U32.AND P0, PT, R3, 0xfe, PT ;  /* 0x000000fe0300780c */ /* 0x000fda0003f06070 */
[----:B------:R-:W-:Y:S05]  /*0af0*/  @!P0 BRA `(.L_x_17) ;  /* 0x0000000000808947 */ /* 0x000fea0003800000 */
[----:B------:R-:W-:-:S13]  /*0b00*/  ISETP.GT.AND P0, PT, R17, 0xfe, PT ;  /* 0x000000fe1100780c */ /* 0x000fda0003f04270 */
[----:B------:R-:W-:Y:S05]  /*0b10*/  @P0 BRA `(.L_x_18) ;  /* 0x00000000006c0947 */ /* 0x000fea0003800000 */
[----:B------:R-:W-:-:S13]  /*0b20*/  ISETP.GE.AND P0, PT, R17, 0x1, PT ;  /* 0x000000011100780c */ /* 0x000fda0003f06270 */
[----:B------:R-:W-:Y:S05]  /*0b30*/  @P0 BRA `(.L_x_19) ;  /* 0x0000000000740947 */ /* 0x000fea0003800000 */
[----:B------:R-:W-:Y:S02]  /*0b40*/  ISETP.GE.AND P0, PT, R17, -0x18, PT ;  /* 0xffffffe81100780c */ /* 0x000fe40003f06270 */
[----:B------:R-:W-:-:S11]  /*0b50*/  LOP3.LUT R0, R0, 0x80000000, RZ, 0xc0, !PT ;  /* 0x8000000000007812 */ /* 0x000fd600078ec0ff */
[----:B------:R-:W-:Y:S05]  /*0b60*/  @!P0 BRA `(.L_x_19) ;  /* 0x0000000000688947 */ /* 0x000fea0003800000 */
[CCC-:B------:R-:W-:Y:S01]  /*0b70*/  FFMA.RZ R3, R18.reuse, R16.reuse, R15.reuse ;  /* 0x0000001012037223 */ /* 0x1c0fe2000000c00f */
[C---:B------:R-:W-:Y:S01]  /*0b80*/  IADD3 R14, PT, PT, R17.reuse, 0x20, RZ ;  /* 0x00000020110e7810 */ /* 0x040fe20007ffe0ff */
[CCC-:B------:R-:W-:Y:S01]  /*0b90*/  FFMA.RM R12, R18.reuse, R16.reuse, R15.reuse ;  /* 0x00000010120c7223 */ /* 0x1c0fe2000000400f */
[----:B------:R-:W-:Y:S02]  /*0ba0*/  ISETP.NE.AND P2, PT, R17, RZ, PT ;  /* 0x000000ff1100720c */ /* 0x000fe40003f45270 */
[----:B------:R-:W-:Y:S01]  /*0bb0*/  LOP3.LUT R13, R3, 0x7fffff, RZ, 0xc0, !PT ;  /* 0x007fffff030d7812 */ /* 0x000fe200078ec0ff */
[----:B------:R-:W-:Y:S01]  /*0bc0*/  FFMA.RP R3, R18, R16, R15 ;  /* 0x0000001012037223 */ /* 0x000fe2000000800f */
[----:B------:R-:W-:Y:S01]  /*0bd0*/  IMAD.MOV R15, RZ, RZ, -R17 ;  /* 0x000000ffff0f7224 */ /* 0x000fe200078e0a11 */
[----:B------:R-:W-:Y:S02]  /*0be0*/  ISETP.NE.AND P1, PT, R17, RZ, PT ;  /* 0x000000ff1100720c */ /* 0x000fe40003f25270 */
[----:B------:R-:W-:-:S02]  /*0bf0*/  LOP3.LUT R13, R13, 0x800000, RZ, 0xfc, !PT ;  /* 0x008000000d0d7812 */ /* 0x000fc400078efcff */
[----:B------:R-:W-:Y:S02]  /*0c00*/  FSETP.NEU.FTZ.AND P0, PT, R3, R12, PT ;  /* 0x0000000c0300720b */ /* 0x000fe40003f1d000 */
[----:B------:R-:W-:Y:S02]  /*0c10*/  SHF.L.U32 R14, R13, R14, RZ ;  /* 0x0000000e0d0e7219 */ /* 0x000fe400000006ff */
[----:B------:R-:W-:Y:S02]  /*0c20*/  SEL R12, R15, RZ, P2 ;  /* 0x000000ff0f0c7207 */ /* 0x000fe40001000000 */
[----:B------:R-:W-:Y:S02]  /*0c30*/  ISETP.NE.AND P1, PT, R14, RZ, P1 ;  /* 0x000000ff0e00720c */ /* 0x000fe40000f25270 */
[----:B------:R-:W-:Y:S02]  /*0c40*/  SHF.R.U32.HI R12, RZ, R12, R13 ;  /* 0x0000000cff0c7219 */ /* 0x000fe4000001160d */
[----:B------:R-:W-:-:S02]  /*0c50*/  PLOP3.LUT P0, PT, P0, P1, PT, 0xf8, 0x8f ;  /* 0x00000000008f781c */ /* 0x000fc40000703f70 */
[----:B------:R-:W-:Y:S02]  /*0c60*/  SHF.R.U32.HI R14, RZ, 0x1, R12 ;  /* 0x00000001ff0e7819 */ /* 0x000fe4000001160c */
[----:B------:R-:W-:-:S04]  /*0c70*/  SEL R3, RZ, 0x1, !P0 ;  /* 0x00000001ff037807 */ /* 0x000fc80004000000 */
[----:B------:R-:W-:-:S04]  /*0c80*/  LOP3.LUT R3, R3, 0x1, R14, 0xf8, !PT ;  /* 0x0000000103037812 */ /* 0x000fc800078ef80e */
[----:B------:R-:W-:-:S05]  /*0c90*/  LOP3.LUT R3, R3, R12, RZ, 0xc0, !PT ;  /* 0x0000000c03037212 */ /* 0x000fca00078ec0ff */
[----:B------:R-:W-:-:S05]  /*0ca0*/  IMAD.IADD R3, R14, 0x1, R3 ;  /* 0x000000010e037824 */ /* 0x000fca00078e0203 */
[----:B------:R-:W-:Y:S01]  /*0cb0*/  LOP3.LUT R0, R3, R0, RZ, 0xfc, !PT ;  /* 0x0000000003007212 */ /* 0x000fe200078efcff */
[----:B------:R-:W-:Y:S06]  /*0cc0*/  BRA `(.L_x_19) ;  /* 0x0000000000107947 */ /* 0x000fec0003800000 */
.L_x_18:
[----:B------:R-:W-:-:S04]  /*0cd0*/  LOP3.LUT R0, R0, 0x80000000, RZ, 0xc0, !PT ;  /* 0x8000000000007812 */ /* 0x000fc800078ec0ff */
[----:B------:R-:W-:Y:S01]  /*0ce0*/  LOP3.LUT R0, R0, 0x7f800000, RZ, 0xfc, !PT ;  /* 0x7f80000000007812 */ /* 0x000fe200078efcff */
[----:B------:R-:W-:Y:S06]  /*0cf0*/  BRA `(.L_x_19) ;  /* 0x0000000000047947 */ /* 0x000fec0003800000 */
.L_x_17:
[----:B------:R-:W-:-:S07]  /*0d00*/  IMAD R0, R13, 0x800000, R0 ;  /* 0x008000000d007824 */ /* 0x000fce00078e0200 */
.L_x_19:
[----:B------:R-:W-:Y:S05]  /*0d10*/  BSYNC.RECONVERGENT B2 ;  /* 0x0000000000027941 */ /* 0x000fea0003800200 */
.L_x_16:
[----:B------:R-:W-:Y:S05]  /*0d20*/  BRA `(.L_x_20) ;  /* 0x0000000000207947 */ /* 0x000fea0003800000 */
.L_x_15:
[----:B------:R-:W-:-:S04]  /*0d30*/  LOP3.LUT R0, R16, 0x80000000, R15, 0x48, !PT ;  /* 0x8000000010007812 */ /* 0x000fc800078e480f */
[----:B------:R-:W-:Y:S01]  /*0d40*/  LOP3.LUT R0, R0, 0x7f800000, RZ, 0xfc, !PT ;  /* 0x7f80000000007812 */ /* 0x000fe200078efcff */
[----:B------:R-:W-:Y:S06]  /*0d50*/  BRA `(.L_x_20) ;  /* 0x0000000000147947 */ /* 0x000fec0003800000 */
.L_x_14:
[----:B------:R-:W-:Y:S01]  /*0d60*/  LOP3.LUT R0, R16, 0x80000000, R15, 0x48, !PT ;  /* 0x8000000010007812 */ /* 0x000fe200078e480f */
[----:B------:R-:W-:Y:S06]  /*0d70*/  BRA `(.L_x_20) ;  /* 0x00000000000c7947 */ /* 0x000fec0003800000 */
.L_x_13:
[----:B------:R-:W0:Y:S01]  /*0d80*/  MUFU.RSQ R0, -QNAN ;  /* 0xffc0000000007908 */ /* 0x000e220000001400 */
[----:B------:R-:W-:Y:S05]  /*0d90*/  BRA `(.L_x_20) ;  /* 0x0000000000047947 */ /* 0x000fea0003800000 */
.L_x_12:
[----:B------:R-:W-:-:S07]  /*0da0*/  FADD.FTZ R0, R0, R3 ;  /* 0x0000000300007221 */ /* 0x000fce0000010000 */
.L_x_20:
[----:B------:R-:W-:Y:S05]  /*0db0*/  BSYNC.RECONVERGENT B1 ;  /* 0x0000000000017941 */ /* 0x000fea0003800200 */
.L_x_10:
[----:B------:R-:W-:Y:S01]  /*0dc0*/  MOV R12, R10 ;  /* 0x0000000a000c7202 */ /* 0x000fe20000000f00 */
[----:B------:R-:W-:-:S04]  /*0dd0*/  IMAD.MOV.U32 R13, RZ, RZ, 0x0 ;  /* 0x00000000ff0d7424 */ /* 0x000fc800078e00ff */
[----:B0-----:R-:W-:Y:S05]  /*0de0*/  RET.REL.NODEC R12 `(_ZN8fast_lfs9optimizer7kernels4adam12adam_step_cuEPfS3_S3_PKfiffffff) ;  /* 0xfffffff00c847950 */ /* 0x001fea0003c3ffff */
.L_x_21:
        /* <DEDUP_REMOVED lines=9> */
.L_x_86:


//--------------------- .text._ZN8fast_lfs9optimizer7kernels4adam23adam_step_vectorized_cuEPfS3_S3_PKfiffffff --------------------------
	.section	.text._ZN8fast_lfs9optimizer7kernels4adam23adam_step_vectorized_cuEPfS3_S3_PKfiffffff,"ax",@progbits
	.align	128
        .global         _ZN8fast_lfs9optimizer7kernels4adam23adam_step_vectorized_cuEPfS3_S3_PKfiffffff
        .type           _ZN8fast_lfs9optimizer7kernels4adam23adam_step_vectorized_cuEPfS3_S3_PKfiffffff,@function
        .size           _ZN8fast_lfs9optimizer7kernels4adam23adam_step_vectorized_cuEPfS3_S3_PKfiffffff,(.L_x_88 - _ZN8fast_lfs9optimizer7kernels4adam23adam_step_vectorized_cuEPfS3_S3_PKfiffffff)
        .other          _ZN8fast_lfs9optimizer7kernels4adam23adam_step_vectorized_cuEPfS3_S3_PKfiffffff,@"STO_CUDA_ENTRY STV_DEFAULT"
_ZN8fast_lfs9optimizer7kernels4adam23adam_step_vectorized_cuEPfS3_S3_PKfiffffff:
.text._ZN8fast_lfs9optimizer7kernels4adam23adam_step_vectorized_cuEPfS3_S3_PKfiffffff:
[----:B------:R-:W-:Y:S01]  /*0000*/  LDC R1, c[0x0][0x37c] ;  /* 0x0000df00ff017b82 */ /* 0x000fe20000000800 */
[----:B------:R-:W0:Y:S07]  /*0010*/  S2R R3, SR_TID.X ;  /* 0x0000000000037919 */ /* 0x000e2e0000002100 */
[----:B------:R-:W0:Y:S08]  /*0020*/  S2UR UR4, SR_CTAID.X ;  /* 0x00000000000479c3 */ /* 0x000e300000002500 */
[----:B------:R-:W0:Y:S08]  /*0030*/  LDC R4, c[0x0][0x360] ;  /* 0x0000d800ff047b82 */ /* 0x000e300000000800 */
[----:B------:R-:W1:Y:S01]  /*0040*/  LDC R9, c[0x0][0x3a0] ;  /* 0x0000e800ff097b82 */ /* 0x000e620000000800 */
[----:B0-----:R-:W-:-:S05]  /*0050*/  IMAD R4, R4, UR4, R3 ;  /* 0x0000000404047c24 */ /* 0x001fca000f8e0203 */
[----:B------:R-:W-:-:S04]  /*0060*/  SHF.L.U32 R4, R4, 0x2, RZ ;  /* 0x0000000204047819 */ /* 0x000fc800000006ff */
[----:B-1----:R-:W-:-:S13]  /*0070*/  ISETP.GE.AND P0, PT, R4, R9, PT ;  /* 0x000000090400720c */ /* 0x002fda0003f06270 */
[----:B------:R-:W-:Y:S05]  /*0080*/  @P0 EXIT ;  /* 0x000000000000094d */ /* 0x000fea0003800000 */
[----:B------:R-:W0:Y:S01]  /*0090*/  LDC R2, c[0x0][0x3b4] ;  /* 0x0000ed00ff027b82 */ /* 0x000e220000000800 */
[----:B------:R-:W0:Y:S01]  /*00a0*/  LDCU UR6, c[0x0][0x3a4] ;  /* 0x00007480ff0677ac */ /* 0x000e220008000800 */
[----:B------:R-:W-:Y:S01]  /*00b0*/  IADD3 R0, PT, PT, -R4, R9, RZ ;  /* 0x0000000904007210 */ /* 0x000fe20007ffe1ff */
[----:B------:R-:W1:Y:S03]  /*00c0*/  LDCU.64 UR4, c[0x0][0x358] ;  /* 0x00006b00ff0477ac */ /* 0x000e660008000a00 */
[----:B------:R-:W-:Y:S02]  /*00d0*/  ISETP.GT.AND P0, PT, R0, 0x3, PT ;  /* 0x000000030000780c */ /* 0x000fe40003f04270 */
[----:B------:R-:W2:Y:S01]  /*00e0*/  LDC.64 R22, c[0x0][0x3a8] ;  /* 0x0000ea00ff167b82 */ /* 0x000ea20000000a00 */
[----:B------:R-:W3:Y:S01]  /*00f0*/  LDCU UR7, c[0x0][0x3b8] ;  /* 0x00007700ff0777ac */ /* 0x000ee20008000800 */
[----:B------:R-:W4:Y:S01]  /*0100*/  LDCU UR12, c[0x0][0x3b8] ;  /* 0x00007700ff0c77ac */ /* 0x000f220008000800 */
[----:B------:R-:W0:Y:S01]  /*0110*/  LDCU.64 UR8, c[0x0][0x3a8] ;  /* 0x00007500ff0877ac */ /* 0x000e220008000a00 */
[----:B------:R-:W0:Y:S02]  /*0120*/  LDCU.64 UR10, c[0x0][0x3a8] ;  /* 0x00007500ff0a77ac */ /* 0x000e240008000a00 */
[----:B0-----:R-:W-:Y:S01]  /*0130*/  FMUL R2, R2, UR6 ;  /* 0x0000000602027c20 */ /* 0x001fe20008400000 */
[----:B--2---:R-:W-:Y:S01]  /*0140*/  FADD R20, -R22, 1 ;  /* 0x3f80000016147421 */ /* 0x004fe20000000100 */
[----:B------:R-:W-:-:S03]  /*0150*/  FADD R21, -R23, 1 ;  /* 0x3f80000017157421 */ /* 0x000fc60000000100 */
[----:B-1-34-:R-:W-:Y:S05]  /*0160*/  @P0 BRA `(.L_x_22) ;  /* 0x0000001000080947 */ /* 0x01afea0003800000 */
[----:B------:R-:W-:-:S13]  /*0170*/  ISETP.GE.AND P0, PT, R0, 0x1, PT ;  /* 0x000000010000780c */ /* 0x000fda0003f06270 */
[----:B------:R-:W-:Y:S05]  /*0180*/  @!P0 EXIT ;  /* 0x000000000000894d */ /* 0x000fea0003800000 */
[----:B------:R-:W-:Y:S01]  /*0190*/  IADD3 R3, PT, PT, R4, -R9, RZ ;  /* 0x8000000904037210 */ /* 0x000fe20007ffe0ff */
[----:B------:R-:W-:Y:S01]  /*01a0*/  BSSY.RECONVERGENT B0, `(.L_x_23) ;  /* 0x00000c1000007945 */ /* 0x000fe20003800200 */
[----:B------:R-:W-:Y:S01]  /*01b0*/  HFMA2 R11, -RZ, RZ, 0, 0 ;  /* 0x00000000ff0b7431 */ /* 0x000fe200000001ff */
[----:B------:R-:W-:Y:S02]  /*01c0*/  LOP3.LUT R13, R9, 0x3, RZ, 0xc0, !PT ;  /* 0x00000003090d7812 */ /* 0x000fe400078ec0ff */
[----:B------:R-:W-:-:S13]  /*01d0*/  ISETP.GT.U32.AND P0, PT, R3, -0x4, PT ;  /* 0xfffffffc0300780c */ /* 0x000fda0003f04070 */
[----:B------:R-:W-:Y:S05]  /*01e0*/  @P0 BRA `(.L_x_24) ;  /* 0x0000000800f00947 */ /* 0x000fea0003800000 */
[----:B------:R-:W0:Y:S01]  /*01f0*/  LDC R5, c[0x0][0x3b0] ;  /* 0x0000ec00ff057b82 */ /* 0x000e220000000800 */
[----:B------:R-:W-:Y:S02]  /*0200*/  IADD3 R11, PT, PT, R0, -R13, RZ ;  /* 0x8000000d000b7210 */ /* 0x000fe40007ffe0ff */
[----:B------:R-:W-:Y:S02]  /*0210*/  IADD3 R9, PT, PT, R4, -R9, R13 ;  /* 0x8000000904097210 */ /* 0x000fe40007ffe00d */
[----:B------:R-:W-:-:S03]  /*0220*/  MOV R8, R4 ;  /* 0x0000000400087202 */ /* 0x000fc60000000f00 */
[----:B------:R-:W1:Y:S08]  /*0230*/  LDC.64 R32, c[0x0][0x390] ;  /* 0x0000e400ff207b82 */ /* 0x000e700000000a00 */
[----:B------:R-:W2:Y:S02]  /*0240*/  LDC.64 R34, c[0x0][0x398] ;  /* 0x0000e600ff227b82 */ /* 0x000ea40000000a00 */
.L_x_45:
[----:B---3--:R-:W3:Y:S01]  /*0250*/  LDC.64 R28, c[0x0][0x388] ;  /* 0x0000e200ff1c7b82 */ /* 0x008ee20000000a00 */
[----:B--2---:R-:W-:-:S04]  /*0260*/  IMAD.WIDE R36, R8, 0x4, R34 ;  /* 0x0000000408247825 */ /* 0x004fc800078e0222 */
[C---:B-1----:R-:W-:Y:S01]  /*0270*/  IMAD.WIDE R18, R8.reuse, 0x4, R32 ;  /* 0x0000000408127825 */ /* 0x042fe200078e0220 */
[----:B------:R-:W2:Y:S02]  /*0280*/  LDG.E R31, desc[UR4][R36.64] ;  /* 0x00000004241f7981 */ /* 0x000ea4000c1e1900 */
[----:B------:R-:W1:Y:S02]  /*0290*/  LDC.64 R14, c[0x0][0x380] ;  /* 0x0000e000ff0e7b82 */ /* 0x000e640000000a00 */
[----:B------:R-:W4:Y:S01]  /*02a0*/  LDG.E R3, desc[UR4][R18.64] ;  /* 0x0000000412037981 */ /* 0x000f22000c1e1900 */
[----:B---3--:R-:W-:-:S05]  /*02b0*/  IMAD.WIDE R28, R8, 0x4, R28 ;  /* 0x00000004081c7825 */ /* 0x008fca00078e021c */
[----:B------:R-:W3:Y:S01]  /*02c0*/  LDG.E R0, desc[UR4][R28.64] ;  /* 0x000000041c007981 */ /* 0x000ee2000c1e1900 */
[----:B------:R-:W-:Y:S01]  /*02d0*/  BSSY.RECONVERGENT B1, `(.L_x_25) ;  /* 0x0000014000017945 */ /* 0x000fe20003800200 */
[----:B-1----:R-:W-:-:S04]  /*02e0*/  IMAD.WIDE R14, R8, 0x4, R14 ;  /* 0x00000004080e7825 */ /* 0x002fc800078e020e */
[----:B--2---:R-:W-:Y:S01]  /*02f0*/  FMUL R7, R21, R31 ;  /* 0x0000001f15077220 */ /* 0x004fe20000400000 */
[----:B----4-:R-:W-:-:S04]  /*0300*/  FMUL R6, R3, UR9 ;  /* 0x0000000903067c20 */ /* 0x010fc80008400000 */
[----:B------:R-:W-:-:S04]  /*0310*/  FFMA R7, R31, R7, R6 ;  /* 0x000000071f077223 */ /* 0x000fc80000000006 */
[----:B------:R1:W2:Y:S01]  /*0320*/  MUFU.RSQ R10, R7 ;  /* 0x00000007000a7308 */ /* 0x0002a20000001400 */
[----:B------:R-:W-:-:S04]  /*0330*/  IADD3 R6, PT, PT, R7, -0xd000000, RZ ;  /* 0xf300000007067810 */ /* 0x000fc80007ffe0ff */
[----:B------:R-:W-:Y:S01]  /*0340*/  ISETP.GT.U32.AND P0, PT, R6, 0x727fffff, PT ;  /* 0x727fffff0600780c */ /* 0x000fe20003f04070 */
[----:B---3--:R-:W-:-:S04]  /*0350*/  FMUL R3, R0, UR8 ;  /* 0x0000000800037c20 */ /* 0x008fc80008400000 */
[----:B------:R-:W-:-:S04]  /*0360*/  FFMA R31, R20, R31, R3 ;  /* 0x0000001f141f7223 */ /* 0x000fc80000000003 */
[----:B------:R-:W-:-:S04]  /*0370*/  FMUL R6, R2, R31 ;  /* 0x0000001f02067220 */ /* 0x000fc80000400000 */
[----:B-12---:R-:W-:Y:S05]  /*0380*/  @!P0 BRA `(.L_x_26) ;  /* 0x0000000000108947 */ /* 0x006fea0003800000 */
[----:B------:R-:W-:Y:S02]  /*0390*/  MOV R26, R7 ;  /* 0x00000007001a7202 */ /* 0x000fe40000000f00 */
[----:B------:R-:W-:-:S07]  /*03a0*/  MOV R0, 0x3c0 ;  /* 0x000003c000007802 */ /* 0x000fce0000000f00 */
[----:B0-----:R-:W-:Y:S05]  /*03b0*/  CALL.REL.NOINC `($__internal_2_$__cuda_sm20_sqrt_rn_f32_slowpath) ;  /* 0x0000001800207944 */ /* 0x001fea0003c00000 */
[----:B------:R-:W-:Y:S05]  /*03c0*/  BRA `(.L_x_27) ;  /* 0x0000000000107947 */ /* 0x000fea0003800000 */
.L_x_26:
[----:B------:R-:W-:Y:S01]  /*03d0*/  FMUL.FTZ R12, R7, R10 ;  /* 0x0000000a070c7220 */ /* 0x000fe20000410000 */
[----:B------:R-:W-:-:S03]  /*03e0*/  FMUL.FTZ R0, R10, 0.5 ;  /* 0x3f0000000a007820 */ /* 0x000fc60000410000 */
[----:B------:R-:W-:-:S04]  /*03f0*/  FFMA R3, -R12, R12, R7 ;  /* 0x0000000c0c037223 */ /* 0x000fc80000000107 */
[----:B------:R-:W-:-:S07]  /*0400*/  FFMA R12, R3, R0, R12 ;  /* 0x00000000030c7223 */ /* 0x000fce000000000c */
.L_x_27:
[----:B------:R-:W-:Y:S05]  /*0410*/  BSYNC.RECONVERGENT B1 ;  /* 0x0000000000017941 */ /* 0x000fea0003800200 */
.L_x_25:
[----:B0-----:R-:W-:Y:S01]  /*0420*/  FFMA R17, R12, UR7, R5 ;  /* 0x000000070c117c23 */ /* 0x001fe20008000005 */
[----:B------:R-:W-:Y:S03]  /*0430*/  BSSY.RECONVERGENT B1, `(.L_x_28) ;  /* 0x000000d000017945 */ /* 0x000fe60003800200 */
[----:B------:R-:W0:Y:S08]  /*0440*/  MUFU.RCP R0, R17 ;  /* 0x0000001100007308 */ /* 0x000e300000001000 */
[----:B------:R-:W1:Y:S01]  /*0450*/  FCHK P0, R6, R17 ;  /* 0x0000001106007302 */ /* 0x000e620000000000 */
[----:B0-----:R-:W-:-:S04]  /*0460*/  FFMA R3, -R17, R0, 1 ;  /* 0x3f80000011037423 */ /* 0x001fc80000000100 */
[----:B------:R-:W-:-:S04]  /*0470*/  FFMA R3, R0, R3, R0 ;  /* 0x0000000300037223 */ /* 0x000fc80000000000 */
[----:B------:R-:W-:-:S04]  /*0480*/  FFMA R0, R6, R3, RZ ;  /* 0x0000000306007223 */ /* 0x000fc800000000ff */
[----:B------:R-:W-:-:S04]  /*0490*/  FFMA R10, -R17, R0, R6 ;  /* 0x00000000110a7223 */ /* 0x000fc80000000106 */
[----:B------:R-:W-:Y:S01]  /*04a0*/  FFMA R0, R3, R10, R0 ;  /* 0x0000000a03007223 */ /* 0x000fe20000000000 */
[----:B-1----:R-:W-:Y:S06]  /*04b0*/  @!P0 BRA `(.L_x_29) ;  /* 0x0000000000108947 */ /* 0x002fec0003800000 */
[----:B------:R-:W-:Y:S02]  /*04c0*/  MOV R0, R6 ;  /* 0x0000000600007202 */ /* 0x000fe40000000f00 */
[----:B------:R-:W-:Y:S02]  /*04d0*/  MOV R3, R17 ;  /* 0x0000001100037202 */ /* 0x000fe40000000f00 */
[----:B------:R-:W-:-:S07]  /*04e0*/  MOV R22, 0x500 ;  /* 0x0000050000167802 */ /* 0x000fce0000000f00 */
[----:B------:R-:W-:Y:S05]  /*04f0*/  CALL.REL.NOINC `($__internal_3_$__cuda_sm3x_div_rn_noftz_f32_slowpath) ;  /* 0x0000001800287944 */ /* 0x000fea0003c00000 */
.L_x_29:
[----:B------:R-:W-:Y:S05]  /*0500*/  BSYNC.RECONVERGENT B1 ;  /* 0x0000000000017941 */ /* 0x000fea0003800200 */
.L_x_28:
[----:B------:R-:W2:Y:S02]  /*0510*/  LDG.E R3, desc[UR4][R14.64] ;  /* 0x000000040e037981 */ /* 0x000ea4000c1e1900 */
[----:B--2---:R-:W-:-:S05]  /*0520*/  FADD R3, R3, -R0 ;  /* 0x8000000003037221 */ /* 0x004fca0000000000 */
[----:B------:R0:W-:Y:S04]  /*0530*/  STG.E desc[UR4][R14.64], R3 ;  /* 0x000000030e007986 */ /* 0x0001e8000c101904 */
[----:B------:R1:W-:Y:S04]  /*0540*/  STG.E desc[UR4][R28.64], R31 ;  /* 0x0000001f1c007986 */ /* 0x0003e8000c101904 */
[----:B------:R2:W-:Y:S04]  /*0550*/  STG.E desc[UR4][R18.64], R7 ;  /* 0x0000000712007986 */ /* 0x0005e8000c101904 */
[----:B------:R-:W3:Y:S04]  /*0560*/  LDG.E R10, desc[UR4][R18.64+0x4] ;  /* 0x00000404120a7981 */ /* 0x000ee8000c1e1900 */
[----:B------:R-:W4:Y:S04]  /*0570*/  LDG.E R0, desc[UR4][R36.64+0x4] ;  /* 0x0000040424007981 */ /* 0x000f28000c1e1900 */
[----:B------:R-:W0:Y:S01]  /*0580*/  LDG.E R6, desc[UR4][R28.64+0x4] ;  /* 0x000004041c067981 */ /* 0x000e22000c1e1900 */
[----:B------:R-:W-:Y:S01]  /*0590*/  BSSY.RECONVERGENT B1, `(.L_x_30) ;  /* 0x0000013000017945 */ /* 0x000fe20003800200 */
[----:B---3--:R-:W-:Y:S01]  /*05a0*/  FMUL R17, R10, UR9 ;  /* 0x000000090a117c20 */ /* 0x008fe20008400000 */
[----:B----4-:R-:W-:-:S04]  /*05b0*/  FMUL R10, R21, R0 ;  /* 0x00000000150a7220 */ /* 0x010fc80000400000 */
[----:B------:R-:W-:Y:S01]  /*05c0*/  FFMA R17, R0, R10, R17 ;  /* 0x0000000a00117223 */ /* 0x000fe20000000011 */
[----:B0-----:R-:W-:-:S03]  /*05d0*/  FMUL R3, R6, UR8 ;  /* 0x0000000806037c20 */ /* 0x001fc60008400000 */
[----:B------:R2:W0:Y:S01]  /*05e0*/  MUFU.RSQ R16, R17 ;  /* 0x0000001100107308 */ /* 0x0004220000001400 */
[----:B------:R-:W-:Y:S01]  /*05f0*/  IADD3 R10, PT, PT, R17, -0xd000000, RZ ;  /* 0xf3000000110a7810 */ /* 0x000fe20007ffe0ff */
[----:B-1----:R-:W-:-:S03]  /*0600*/  FFMA R31, R20, R0, R3 ;  /* 0x00000000141f7223 */ /* 0x002fc60000000003 */
[----:B------:R-:W-:Y:S01]  /*0610*/  ISETP.GT.U32.AND P0, PT, R10, 0x727fffff, PT ;  /* 0x727fffff0a00780c */ /* 0x000fe20003f04070 */
[----:B------:R-:W-:-:S12]  /*0620*/  FMUL R6, R2, R31 ;  /* 0x0000001f02067220 */ /* 0x000fd80000400000 */
[----:B0-2---:R-:W-:Y:S05]  /*0630*/  @!P0 BRA `(.L_x_31) ;  /* 0x0000000000108947 */ /* 0x005fea0003800000 */
[----:B------:R-:W-:Y:S02]  /*0640*/  MOV R26, R17 ;  /* 0x00000011001a7202 */ /* 0x000fe40000000f00 */
[----:B------:R-:W-:-:S07]  /*0650*/  MOV R0, 0x670 ;  /* 0x0000067000007802 */ /* 0x000fce0000000f00 */
[----:B------:R-:W-:Y:S05]  /*0660*/  CALL.REL.NOINC `($__internal_2_$__cuda_sm20_sqrt_rn_f32_slowpath) ;  /* 0x0000001400747944 */ /* 0x000fea0003c00000 */
[----:B------:R-:W-:Y:S05]  /*0670*/  BRA `(.L_x_32) ;  /* 0x0000000000107947 */ /* 0x000fea0003800000 */
.L_x_31:
[----:B------:R-:W-:Y:S01]  /*0680*/  FMUL.FTZ R12, R17, R16 ;  /* 0x00000010110c7220 */ /* 0x000fe20000410000 */
[----:B------:R-:W-:-:S03]  /*0690*/  FMUL.FTZ R0, R16, 0.5 ;  /* 0x3f00000010007820 */ /* 0x000fc60000410000 */
[----:B------:R-:W-:-:S04]  /*06a0*/  FFMA R3, -R12, R12, R17 ;  /* 0x0000000c0c037223 */ /* 0x000fc80000000111 */
[----:B------:R-:W-:-:S07]  /*06b0*/  FFMA R12, R3, R0, R12 ;  /* 0x00000000030c7223 */ /* 0x000fce000000000c */
.L_x_32:
[----:B------:R-:W-:Y:S05]  /*06c0*/  BSYNC.RECONVERGENT B1 ;  /* 0x0000000000017941 */ /* 0x000fea0003800200 */
.L_x_30:
[----:B------:R-:W-:Y:S01]  /*06d0*/  FFMA R23, R12, UR7, R5 ;  /* 0x000000070c177c23 */ /* 0x000fe20008000005 */
        /* <DEDUP_REMOVED lines=13> */
.L_x_34:
[----:B------:R-:W-:Y:S05]  /*07b0*/  BSYNC.RECONVERGENT B1 ;  /* 0x0000000000017941 */ /* 0x000fea0003800200 */
.L_x_33:
[----:B------:R-:W2:Y:S02]  /*07c0*/  LDG.E R3, desc[UR4][R14.64+0x4] ;  /* 0x000004040e037981 */ /* 0x000ea4000c1e1900 */
[----:B--2---:R-:W-:-:S05]  /*07d0*/  FADD R3, R3, -R0 ;  /* 0x8000000003037221 */ /* 0x004fca0000000000 */
[----:B------:R0:W-:Y:S04]  /*07e0*/  STG.E desc[UR4][R14.64+0x4], R3 ;  /* 0x000004030e007986 */ /* 0x0001e8000c101904 */
[----:B------:R-:W-:Y:S04]  /*07f0*/  STG.E desc[UR4][R28.64+0x4], R31 ;  /* 0x0000041f1c007986 */ /* 0x000fe8000c101904 */
[----:B------:R1:W-:Y:S04]  /*0800*/  STG.E desc[UR4][R18.64+0x4], R17 ;  /* 0x0000041112007986 */ /* 0x0003e8000c101904 */
[----:B------:R-:W2:Y:S04]  /*0810*/  LDG.E R7, desc[UR4][R18.64+0x8] ;  /* 0x0000080412077981 */ /* 0x000ea8000c1e1900 */
[----:B------:R-:W3:Y:S04]  /*0820*/  LDG.E R0, desc[UR4][R36.64+0x8] ;  /* 0x0000080424007981 */ /* 0x000ee8000c1e1900 */
[----:B------:R-:W0:Y:S01]  /*0830*/  LDG.E R6, desc[UR4][R28.64+0x8] ;  /* 0x000008041c067981 */ /* 0x000e22000c1e1900 */
[----:B------:R-:W-:Y:S01]  /*0840*/  BSSY.RECONVERGENT B1, `(.L_x_35) ;  /* 0x0000013000017945 */ /* 0x000fe20003800200 */
[----:B--2---:R-:W-:Y:S01]  /*0850*/  FMUL R7, R7, UR9 ;  /* 0x0000000907077c20 */ /* 0x004fe20008400000 */
[----:B---3--:R-:W-:-:S04]  /*0860*/  FMUL R10, R21, R0 ;  /* 0x00000000150a7220 */ /* 0x008fc80000400000 */
[----:B------:R-:W-:Y:S01]  /*0870*/  FFMA R7, R0, R10, R7 ;  /* 0x0000000a00077223 */ /* 0x000fe20000000007 */
[----:B0-----:R-:W-:-:S03]  /*0880*/  FMUL R3, R6, UR8 ;  /* 0x0000000806037c20 */ /* 0x001fc60008400000 */
[----:B------:R0:W2:Y:S01]  /*0890*/  MUFU.RSQ R16, R7 ;  /* 0x0000000700107308 */ /* 0x0000a20000001400 */
        /* <DEDUP_REMOVED lines=9> */
.L_x_36:
[----:B------:R-:W-:Y:S01]  /*0930*/  FMUL.FTZ R12, R7, R16 ;  /* 0x00000010070c7220 */ /* 0x000fe20000410000 */
[----:B------:R-:W-:-:S03]  /*0940*/  FMUL.FTZ R0, R16, 0.5 ;  /* 0x3f00000010007820 */ /* 0x000fc60000410000 */
[----:B------:R-:W-:-:S04]  /*0950*/  FFMA R3, -R12, R12, R7 ;  /* 0x0000000c0c037223 */ /* 0x000fc80000000107 */
[----:B------:R-:W-:-:S07]  /*0960*/  FFMA R12, R3, R0, R12 ;  /* 0x00000000030c7223 */ /* 0x000fce000000000c */
.L_x_37:
[----:B------:R-:W-:Y:S05]  /*0970*/  BSYNC.RECONVERGENT B1 ;  /* 0x0000000000017941 */ /* 0x000fea0003800200 */
.L_x_35:
        /* <DEDUP_REMOVED lines=14> */
.L_x_39:
[----:B------:R-:W-:Y:S05]  /*0a60*/  BSYNC.RECONVERGENT B1 ;  /* 0x0000000000017941 */ /* 0x000fea0003800200 */
.L_x_38:
        /* <DEDUP_REMOVED lines=23> */
.L_x_41:
[----:B------:R-:W-:Y:S01]  /*0be0*/  FMUL.FTZ R3, R6, R23 ;  /* 0x0000001706037220 */ /* 0x000fe20000410000 */
[----:B------:R-:W-:-:S03]  /*0bf0*/  FMUL.FTZ R0, R23, 0.5 ;  /* 0x3f00000017007820 */ /* 0x000fc60000410000 */
[----:B------:R-:W-:-:S04]  /*0c00*/  FFMA R12, -R3, R3, R6 ;  /* 0x00000003030c7223 */ /* 0x000fc80000000106 */
[----:B------:R-:W-:-:S07]  /*0c10*/  FFMA R12, R12, R0, R3 ;  /* 0x000000000c0c7223 */ /* 0x000fce0000000003 */
.L_x_42:
[----:B------:R-:W-:Y:S05]  /*0c20*/  BSYNC.RECONVERGENT B1 ;  /* 0x0000000000017941 */ /* 0x000fea0003800200 */
.L_x_40:
        /* <DEDUP_REMOVED lines=14> */
.L_x_44:
[----:B------:R-:W-:Y:S05]  /*0d10*/  BSYNC.RECONVERGENT B1 ;  /* 0x0000000000017941 */ /* 0x000fea0003800200 */
.L_x_43:
[----:B------:R-:W2:Y:S01]  /*0d20*/  LDG.E R3, desc[UR4][R14.64+0xc] ;  /* 0x00000c040e037981 */ /* 0x000ea2000c1e1900 */
[----:B------:R-:W-:Y:S02]  /*0d30*/  IADD3 R9, PT, PT, R9, 0x4, RZ ;  /* 0x0000000409097810 */ /* 0x000fe40007ffe0ff */
[----:B------:R-:W-:Y:S02]  /*0d40*/  IADD3 R8, PT, PT, R8, 0x4, RZ ;  /* 0x0000000408087810 */ /* 0x000fe40007ffe0ff */
[----:B------:R-:W-:Y:S01]  /*0d50*/  ISETP.NE.AND P0, PT, R9, RZ, PT ;  /* 0x000000ff0900720c */ /* 0x000fe20003f05270 */
[----:B--2---:R-:W-:-:S05]  /*0d60*/  FADD R3, R3, -R0 ;  /* 0x8000000003037221 */ /* 0x004fca0000000000 */
[----:B------:R3:W-:Y:S04]  /*0d70*/  STG.E desc[UR4][R14.64+0xc], R3 ;  /* 0x00000c030e007986 */ /* 0x0007e8000c101904 */
[----:B------:R3:W-:Y:S04]  /*0d80*/  STG.E desc[UR4][R28.64+0xc], R7 ;  /* 0x00000c071c007986 */ /* 0x0007e8000c101904 */
[----:B------:R3:W-:Y:S01]  /*0d90*/  STG.E desc[UR4][R18.64+0xc], R6 ;  /* 0x00000c0612007986 */ /* 0x0007e2000c101904 */
[----:B------:R-:W-:Y:S05]  /*0da0*/  @P0 BRA `(.L_x_45) ;  /* 0xfffffff400280947 */ /* 0x000fea000383ffff */
.L_x_24:
[----:B------:R-:W-:Y:S05]  /*0db0*/  BSYNC.RECONVERGENT B0 ;  /* 0x0000000000007941 */ /* 0x000fea0003800200 */
.L_x_23:
[----:B------:R-:W-:-:S13]  /*0dc0*/  ISETP.NE.AND P0, PT, R13, RZ, PT ;  /* 0x000000ff0d00720c */ /* 0x000fda0003f05270 */
[----:B------:R-:W-:Y:S05]  /*0dd0*/  @!P0 EXIT ;  /* 0x000000000000894d */ /* 0x000fea0003800000 */
[----:B------:R-:W0:Y:S01]  /*0de0*/  LDC R5, c[0x0][0x3b0] ;  /* 0x0000ec00ff057b82 */ /* 0x000e220000000800 */
[----:B------:R-:W-:Y:S02]  /*0df0*/  IADD3 R11, PT, PT, R4, R11, RZ ;  /* 0x0000000b040b7210 */ /* 0x000fe40007ffe0ff */
[----:B------:R-:W-:-:S05]  /*0e00*/  IADD3 R4, PT, PT, -R13, RZ, RZ ;  /* 0x000000ff0d047210 */ /* 0x000fca0007ffe1ff */
[----:B---3--:R-:W1:Y:S08]  /*0e10*/  LDC.64 R14, c[0x0][0x390] ;  /* 0x0000e400ff0e7b82 */ /* 0x008e700000000a00 */
[----:B------:R-:W2:Y:S08]  /*0e20*/  LDC.64 R6, c[0x0][0x398] ;  /* 0x0000e600ff067b82 */ /* 0x000eb00000000a00 */
[----:B------:R-:W3:Y:S08]  /*0e30*/  LDC.64 R16, c[0x0][0x380] ;  /* 0x0000e000ff107b82 */ /* 0x000ef00000000a00 */
[----:B------:R-:W4:Y:S02]  /*0e40*/  LDC.64 R8, c[0x0][0x388] ;  /* 0x0000e200ff087b82 */ /* 0x000f240000000a00 */
.L_x_51:
[----:B0-2---:R-:W-:-:S04]  /*0e50*/  IMAD.WIDE R12, R11, 0x4, R6 ;  /* 0x000000040b0c7825 */ /* 0x005fc800078e0206 */
[C---:B-1----:R-:W-:Y:S02]  /*0e60*/  IMAD.WIDE R28, R11.reuse, 0x4, R14 ;  /* 0x000000040b1c7825 */ /* 0x042fe400078e020e */
[----:B------:R-:W2:Y:S04]  /*0e70*/  LDG.E R13, desc[UR4][R12.64] ;  /* 0x000000040c0d7981 */ /* 0x000ea8000c1e1900 */
[----:B------:R-:W5:Y:S01]  /*0e80*/  LDG.E R3, desc[UR4][R28.64] ;  /* 0x000000041c037981 */ /* 0x000f62000c1e1900 */
[----:B----4-:R-:W-:-:S05]  /*0e90*/  IMAD.WIDE R18, R11, 0x4, R8 ;  /* 0x000000040b127825 */ /* 0x010fca00078e0208 */
[----:B------:R-:W4:Y:S01]  /*0ea0*/  LDG.E R0, desc[UR4][R18.64] ;  /* 0x0000000412007981 */ /* 0x000f22000c1e1900 */
[----:B------:R-:W-:Y:S01]  /*0eb0*/  BSSY.RECONVERGENT B0, `(.L_x_46) ;  /* 0x0000014000007945 */ /* 0x000fe20003800200 */
[----:B---3--:R-:W-:-:S04]  /*0ec0*/  IMAD.WIDE R32, R11, 0x4, R16 ;  /* 0x000000040b207825 */ /* 0x008fc800078e0210 */
[----:B--2---:R-:W-:Y:S01]  /*0ed0*/  FMUL R22, R21, R13 ;  /* 0x0000000d15167220 */ /* 0x004fe20000400000 */
[----:B-----5:R-:W-:-:S04]  /*0ee0*/  FMUL R10, R3, UR11 ;  /* 0x0000000b030a7c20 */ /* 0x020fc80008400000 */
[----:B------:R-:W-:Y:S01]  /*0ef0*/  FFMA R10, R13, R22, R10 ;  /* 0x000000160d0a7223 */ /* 0x000fe2000000000a */
[----:B----4-:R-:W-:-:S03]  /*0f00*/  FMUL R3, R0, UR10 ;  /* 0x0000000a00037c20 */ /* 0x010fc60008400000 */
[----:B------:R1:W2:Y:S01]  /*0f10*/  MUFU.RSQ R23, R10 ;  /* 0x0000000a00177308 */ /* 0x0002a20000001400 */
[----:B------:R-:W-:Y:S01]  /*0f20*/  IADD3 R22, PT, PT, R10, -0xd000000, RZ ;  /* 0xf30000000a167810 */ /* 0x000fe20007ffe0ff */
[----:B------:R-:W-:-:S03]  /*0f30*/  FFMA R13, R20, R13, R3 ;  /* 0x0000000d140d7223 */ /* 0x000fc60000000003 */
[----:B------:R-:W-:Y:S01]  /*0f40*/  ISETP.GT.U32.AND P0, PT, R22, 0x727fffff, PT ;  /* 0x727fffff1600780c */ /* 0x000fe20003f04070 */
[----:B------:R-:W-:-:S12]  /*0f50*/  FMUL R27, R2, R13 ;  /* 0x0000000d021b7220 */ /* 0x000fd80000400000 */
[----:B-12---:R-:W-:Y:S05]  /*0f60*/  @!P0 BRA `(.L_x_47) ;  /* 0x0000000000108947 */ /* 0x006fea0003800000 */
[----:B------:R-:W-:Y:S02]  /*0f70*/  MOV R26, R10 ;  /* 0x0000000a001a7202 */ /* 0x000fe40000000f00 */
[----:B------:R-:W-:-:S07]  /*0f80*/  MOV R0, 0xfa0 ;  /* 0x00000fa000007802 */ /* 0x000fce0000000f00 */
[----:B0-----:R-:W-:Y:S05]  /*0f90*/  CALL.REL.NOINC `($__internal_2_$__cuda_sm20_sqrt_rn_f32_slowpath) ;  /* 0x0000000c00287944 */ /* 0x001fea0003c00000 */
[----:B------:R-:W-:Y:S05]  /*0fa0*/  BRA `(.L_x_48) ;  /* 0x0000000000107947 */ /* 0x000fea0003800000 */
.L_x_47:
[----:B------:R-:W-:Y:S01]  /*0fb0*/  FMUL.FTZ R3, R10, R23 ;  /* 0x000000170a037220 */ /* 0x000fe20000410000 */
[----:B------:R-:W-:-:S03]  /*0fc0*/  FMUL.FTZ R0, R23, 0.5 ;  /* 0x3f00000017007820 */ /* 0x000fc60000410000 */
[----:B------:R-:W-:-:S04]  /*0fd0*/  FFMA R12, -R3, R3, R10 ;  /* 0x00000003030c7223 */ /* 0x000fc8000000010a */
[----:B------:R-:W-:-:S07]  /*0fe0*/  FFMA R12, R12, R0, R3 ;  /* 0x000000000c0c7223 */ /* 0x000fce0000000003 */
.L_x_48:
[----:B------:R-:W-:Y:S05]  /*0ff0*/  BSYNC.RECONVERGENT B0 ;  /* 0x0000000000007941 */ /* 0x000fea0003800200 */
.L_x_46:
        /* <DEDUP_REMOVED lines=14> */
.L_x_50:
[----:B------:R-:W-:Y:S05]  /*10e0*/  BSYNC.RECONVERGENT B0 ;  /* 0x0000000000007941 */ /* 0x000fea0003800200 */
.L_x_49:
        /* <DEDUP_REMOVED lines=9> */
[----:B------:R-:W-:Y:S05]  /*1180*/  EXIT ;  /* 0x000000000000794d */ /* 0x000fea0003800000 */
.L_x_22:
[----:B------:R-:W0:Y:S08]  /*1190*/  LDC.64 R28, c[0x0][0x390] ;  /* 0x0000e400ff1c7b82 */ /* 0x000e300000000a00 */
[----:B------:R-:W1:Y:S08]  /*11a0*/  LDC.64 R8, c[0x0][0x398] ;  /* 0x0000e600ff087b82 */ /* 0x000e700000000a00 */
[----:B------:R-:W2:Y:S01]  /*11b0*/  LDC.64 R32, c[0x0][0x388] ;  /* 0x0000e200ff207b82 */ /* 0x000ea20000000a00 */
[----:B0-----:R-:W-:-:S07]  /*11c0*/  IMAD.WIDE R28, R4, 0x4, R28 ;  /* 0x00000004041c7825 */ /* 0x001fce00078e021c */
[----:B------:R-:W0:Y:S01]  /*11d0*/  LDC.64 R34, c[0x0][0x380] ;  /* 0x0000e000ff227b82 */ /* 0x000e220000000a00 */
[----:B------:R-:W3:Y:S01]  /*11e0*/  LDG.E.128 R16, desc[UR4][R28.64] ;  /* 0x000000041c107981 */ /* 0x000ee2000c1e1d00 */
[----:B-1----:R-:W-:-:S06]  /*11f0*/  IMAD.WIDE R8, R4, 0x4, R8 ;  /* 0x0000000404087825 */ /* 0x002fcc00078e0208 */
[----:B------:R-:W4:Y:S01]  /*1200*/  LDG.E.128 R8, desc[UR4][R8.64] ;  /* 0x0000000408087981 */ /* 0x000f22000c1e1d00 */
[----:B--2---:R-:W-:-:S05]  /*1210*/  IMAD.WIDE R32, R4, 0x4, R32 ;  /* 0x0000000404207825 */ /* 0x004fca00078e0220 */
[----:B------:R-:W2:Y:S01]  /*1220*/  LDG.E.128 R12, desc[UR4][R32.64] ;  /* 0x00000004200c7981 */ /* 0x000ea2000c1e1d00 */
[----:B0-----:R-:W-:-:S05]  /*1230*/  IMAD.WIDE R34, R4, 0x4, R34 ;  /* 0x0000000404227825 */ /* 0x001fca00078e0222 */
[----:B------:R0:W5:Y:S01]  /*1240*/  LDG.E.128 R4, desc[UR4][R34.64] ;  /* 0x0000000422047981 */ /* 0x000162000c1e1d00 */
[----:B------:R-:W-:Y:S01]  /*1250*/  BSSY.RECONVERGENT B0, `(.L_x_52) ;  /* 0x0000013000007945 */ /* 0x000fe20003800200 */
[----:B---3--:R-:W-:Y:S01]  /*1260*/  FMUL R23, R16, R23 ;  /* 0x0000001710177220 */ /* 0x008fe20000400000 */
[----:B----4-:R-:W-:-:S04]  /*1270*/  FMUL R16, R21, R8 ;  /* 0x0000000815107220 */ /* 0x010fc80000400000 */
[----:B------:R-:W-:-:S05]  /*1280*/  FFMA R16, R8, R16, R23 ;  /* 0x0000001008107223 */ /* 0x000fca0000000017 */
[----:B------:R-:W-:Y:S01]  /*1290*/  IADD3 R0, PT, PT, R16, -0xd000000, RZ ;  /* 0xf300000010007810 */ /* 0x000fe20007ffe0ff */
[----:B------:R0:W1:Y:S03]  /*12a0*/  MUFU.RSQ R23, R16 ;  /* 0x0000001000177308 */ /* 0x0000660000001400 */
[----:B------:R-:W-:Y:S01]  /*12b0*/  ISETP.GT.U32.AND P0, PT, R0, 0x727fffff, PT ;  /* 0x727fffff0000780c */ /* 0x000fe20003f04070 */
[----:B--2---:R-:W-:-:S04]  /*12c0*/  FMUL R3, R12, R22 ;  /* 0x000000160c037220 */ /* 0x004fc80000400000 */
[----:B------:R-:W-:-:S04]  /*12d0*/  FFMA R8, R20, R8, R3 ;  /* 0x0000000814087223 */ /* 0x000fc80000000003 */
[----:B------:R-:W-:-:S04]  /*12e0*/  FMUL R27, R2, R8 ;  /* 0x00000008021b7220 */ /* 0x000fc80000400000 */
[----:B0-----:R-:W-:Y:S05]  /*12f0*/  @!P0 BRA `(.L_x_53) ;  /* 0x0000000000108947 */ /* 0x001fea0003800000 */
[----:B------:R-:W-:Y:S02]  /*1300*/  MOV R26, R16 ;  /* 0x00000010001a7202 */ /* 0x000fe40000000f00 */
[----:B------:R-:W-:-:S07]  /*1310*/  MOV R0, 0x1330 ;  /* 0x0000133000007802 */ /* 0x000fce0000000f00 */
[----:B-1---5:R-:W-:Y:S05]  /*1320*/  CALL.REL.NOINC `($__internal_2_$__cuda_sm20_sqrt_rn_f32_slowpath) ;  /* 0x0000000800447944 */ /* 0x022fea0003c00000 */
[----:B------:R-:W-:Y:S05]  /*1330*/  BRA `(.L_x_54) ;  /* 0x0000000000107947 */ /* 0x000fea0003800000 */
.L_x_53:
[----:B-1----:R-:W-:Y:S01]  /*1340*/  FMUL.FTZ R3, R16, R23 ;  /* 0x0000001710037220 */ /* 0x002fe20000410000 */
[----:B------:R-:W-:-:S03]  /*1350*/  FMUL.FTZ R23, R23, 0.5 ;  /* 0x3f00000017177820 */ /* 0x000fc60000410000 */
[----:B------:R-:W-:-:S04]  /*1360*/  FFMA R12, -R3, R3, R16 ;  /* 0x00000003030c7223 */ /* 0x000fc80000000110 */
[----:B------:R-:W-:-:S07]  /*1370*/  FFMA R12, R12, R23, R3 ;  /* 0x000000170c0c7223 */ /* 0x000fce0000000003 */
.L_x_54:
[----:B------:R-:W-:Y:S05]  /*1380*/  BSYNC.RECONVERGENT B0 ;  /* 0x0000000000007941 */ /* 0x000fea0003800200 */
.L_x_52:
[----:B------:R-:W0:Y:S01]  /*1390*/  LDC R3, c[0x0][0x3b0] ;  /* 0x0000ec00ff037b82 */ /* 0x000e220000000800 */
[----:B------:R-:W0:Y:S01]  /*13a0*/  LDCU UR6, c[0x0][0x3b8] ;  /* 0x00007700ff0677ac */ /* 0x000e220008000800 */
[----:B------:R-:W-:Y:S01]  /*13b0*/  BSSY.RECONVERGENT B0, `(.L_x_55) ;  /* 0x000000e000007945 */ /* 0x000fe20003800200 */
[----:B0-----:R-:W-:-:S04]  /*13c0*/  FFMA R22, R12, UR6, R3 ;  /* 0x000000060c167c23 */ /* 0x001fc80008000003 */
        /* <DEDUP_REMOVED lines=11> */
[----:B-----5:R-:W-:Y:S05]  /*1480*/  CALL.REL.NOINC `($__internal_3_$__cuda_sm3x_div_rn_noftz_f32_slowpath) ;  /* 0x0000000800447944 */ /* 0x020fea0003c00000 */
.L_x_56:
[----:B------:R-:W-:Y:S05]  /*1490*/  BSYNC.RECONVERGENT B0 ;  /* 0x0000000000007941 */ /* 0x000fea0003800200 */
.L_x_55:
[----:B------:R-:W0:Y:S01]  /*14a0*/  LDCU.64 UR14, c[0x0][0x3a8] ;  /* 0x00007500ff0e77ac */ /* 0x000e220008000a00 */
[----:B------:R-:W-:Y:S01]  /*14b0*/  FMUL R3, R21, R9 ;  /* 0x0000000915037220 */ /* 0x000fe20000400000 */
[----:B------:R-:W-:Y:S01]  /*14c0*/  BSSY.RECONVERGENT B0, `(.L_x_57) ;  /* 0x0000013000007945 */ /* 0x000fe20003800200 */
[----:B-----5:R-:W-:Y:S01]  /*14d0*/  FADD R4, R4, -R0 ;  /* 0x8000000004047221 */ /* 0x020fe20000000000 */
[----:B0-----:R-:W-:Y:S01]  /*14e0*/  FMUL R12, R17, UR15 ;  /* 0x0000000f110c7c20 */ /* 0x001fe20008400000 */
[----:B------:R-:W-:-:S03]  /*14f0*/  FMUL R13, R13, UR14 ;  /* 0x0000000e0d0d7c20 */ /* 0x000fc60008400000 */
[----:B------:R-:W-:Y:S01]  /*1500*/  FFMA R17, R9, R3, R12 ;  /* 0x0000000309117223 */ /* 0x000fe2000000000c */
[----:B------:R-:W-:-:S03]  /*1510*/  FFMA R9, R20, R9, R13 ;  /* 0x0000000914097223 */ /* 0x000fc6000000000d */
[----:B------:R0:W1:Y:S01]  /*1520*/  MUFU.RSQ R12, R17 ;  /* 0x00000011000c7308 */ /* 0x0000620000001400 */
[----:B------:R-:W-:Y:S01]  /*1530*/  IADD3 R3, PT, PT, R17, -0xd000000, RZ ;  /* 0xf300000011037810 */ /* 0x000fe20007ffe0ff */
[----:B------:R-:W-:-:S03]  /*1540*/  FMUL R13, R2, R9 ;  /* 0x00000009020d7220 */ /* 0x000fc60000400000 */
[----:B------:R-:W-:-:S13]  /*1550*/  ISETP.GT.U32.AND P0, PT, R3, 0x727fffff, PT ;  /* 0x727fffff0300780c */ /* 0x000fda0003f04070 */
[----:B01----:R-:W-:Y:S05]  /*1560*/  @!P0 BRA `(.L_x_58) ;  /* 0x0000000000108947 */ /* 0x003fea0003800000 */
[----:B------:R-:W-:Y:S02]  /*1570*/  MOV R26, R17 ;  /* 0x00000011001a7202 */ /* 0x000fe40000000f00 */
[----:B------:R-:W-:-:S07]  /*1580*/  MOV R0, 0x15a0 ;  /* 0x000015a000007802 */ /* 0x000fce0000000f00 */
[----:B------:R-:W-:Y:S05]  /*1590*/  CALL.REL.NOINC `($__internal_2_$__cuda_sm20_sqrt_rn_f32_slowpath) ;  /* 0x0000000400a87944 */ /* 0x000fea0003c00000 */
[----:B------:R-:W-:Y:S05]  /*15a0*/  BRA `(.L_x_59) ;  /* 0x0000000000107947 */ /* 0x000fea0003800000 */
.L_x_58:
[----:B------:R-:W-:Y:S01]  /*15b0*/  FMUL.FTZ R0, R17, R12 ;  /* 0x0000000c11007220 */ /* 0x000fe20000410000 */
[----:B------:R-:W-:-:S03]  /*15c0*/  FMUL.FTZ R12, R12, 0.5 ;  /* 0x3f0000000c0c7820 */ /* 0x000fc60000410000 */
[----:B------:R-:W-:-:S04]  /*15d0*/  FFMA R3, -R0, R0, R17 ;  /* 0x0000000000037223 */ /* 0x000fc80000000111 */
[----:B------:R-:W-:-:S07]  /*15e0*/  FFMA R12, R3, R12, R0 ;  /* 0x0000000c030c7223 */ /* 0x000fce0000000000 */
.L_x_59:
[----:B------:R-:W-:Y:S05]  /*15f0*/  BSYNC.RECONVERGENT B0 ;  /* 0x0000000000007941 */ /* 0x000fea0003800200 */
.L_x_57:
        /* <DEDUP_REMOVED lines=16> */
.L_x_61:
[----:B------:R-:W-:Y:S05]  /*1700*/  BSYNC.RECONVERGENT B0 ;  /* 0x0000000000007941 */ /* 0x000fea0003800200 */
.L_x_60:
[----:B------:R-:W0:Y:S01]  /*1710*/  LDCU.64 UR14, c[0x0][0x3a8] ;  /* 0x00007500ff0e77ac */ /* 0x000e220008000a00 */
[----:B------:R-:W-:Y:S01]  /*1720*/  FMUL R12, R21, R10 ;  /* 0x0000000a150c7220 */ /* 0x000fe20000400000 */
[----:B------:R-:W-:Y:S01]  /*1730*/  BSSY.RECONVERGENT B0, `(.L_x_62) ;  /* 0x0000013000007945 */ /* 0x000fe20003800200 */
[----:B------:R-:W-:Y:S01]  /*1740*/  FADD R5, R5, -R0 ;  /* 0x8000000005057221 */ /* 0x000fe20000000000 */
[----:B0-----:R-:W-:-:S04]  /*1750*/  FMUL R3, R18, UR15 ;  /* 0x0000000f12037c20 */ /* 0x001fc80008400000 */
[----:B------:R-:W-:Y:S01]  /*1760*/  FFMA R18, R10, R12, R3 ;  /* 0x0000000c0a127223 */ /* 0x000fe20000000003 */
[----:B------:R-:W-:-:S03]  /*1770*/  FMUL R3, R14, UR14 ;  /* 0x0000000e0e037c20 */ /* 0x000fc60008400000 */
[----:B------:R0:W1:Y:S01]  /*1780*/  MUFU.RSQ R23, R18 ;  /* 0x0000001200177308 */ /* 0x0000620000001400 */
[----:B------:R-:W-:Y:S01]  /*1790*/  IADD3 R12, PT, PT, R18, -0xd000000, RZ ;  /* 0xf3000000120c7810 */ /* 0x000fe20007ffe0ff */
[----:B------:R-:W-:-:S03]  /*17a0*/  FFMA R10, R20, R10, R3 ;  /* 0x0000000a140a7223 */ /* 0x000fc60000000003 */
[----:B------:R-:W-:Y:S01]  /*17b0*/  ISETP.GT.U32.AND P0, PT, R12, 0x727fffff, PT ;  /* 0x727fffff0c00780c */ /* 0x000fe20003f04070 */
[----:B------:R-:W-:-:S12]  /*17c0*/  FMUL R13, R2, R10 ;  /* 0x0000000a020d7220 */ /* 0x000fd80000400000 */
[----:B01----:R-:W-:Y:S05]  /*17d0*/  @!P0 BRA `(.L_x_63) ;  /* 0x0000000000108947 */ /* 0x003fea0003800000 */
[----:B------:R-:W-:Y:S02]  /*17e0*/  MOV R26, R18 ;  /* 0x00000012001a7202 */ /* 0x000fe40000000f00 */
[----:B------:R-:W-:-:S07]  /*17f0*/  MOV R0, 0x1810 ;  /* 0x0000181000007802 */ /* 0x000fce0000000f00 */
[----:B------:R-:W-:Y:S05]  /*1800*/  CALL.REL.NOINC `($__internal_2_$__cuda_sm20_sqrt_rn_f32_slowpath) ;  /* 0x00000004000c7944 */ /* 0x000fea0003c00000 */
[----:B------:R-:W-:Y:S05]  /*1810*/  BRA `(.L_x_64) ;  /* 0x0000000000107947 */ /* 0x000fea0003800000 */
.L_x_63:
[----:B------:R-:W-:Y:S01]  /*1820*/  FMUL.FTZ R3, R18, R23 ;  /* 0x0000001712037220 */ /* 0x000fe20000410000 */
[----:B------:R-:W-:-:S03]  /*1830*/  FMUL.FTZ R23, R23, 0.5 ;  /* 0x3f00000017177820 */ /* 0x000fc60000410000 */
[----:B------:R-:W-:-:S04]  /*1840*/  FFMA R12, -R3, R3, R18 ;  /* 0x00000003030c7223 */ /* 0x000fc80000000112 */
[----:B------:R-:W-:-:S07]  /*1850*/  FFMA R12, R12, R23, R3 ;  /* 0x000000170c0c7223 */ /* 0x000fce0000000003 */
.L_x_64:
[----:B------:R-:W-:Y:S05]  /*1860*/  BSYNC.RECONVERGENT B0 ;  /* 0x0000000000007941 */ /* 0x000fea0003800200 */
.L_x_62:
        /* <DEDUP_REMOVED lines=16> */
.L_x_66:
[----:B------:R-:W-:Y:S05]  /*1970*/  BSYNC.RECONVERGENT B0 ;  /* 0x0000000000007941 */ /* 0x000fea0003800200 */
.L_x_65:
[----:B------:R-:W0:Y:S01]  /*1980*/  LDCU.64 UR14, c[0x0][0x3a8] ;  /* 0x00007500ff0e77ac */ /* 0x000e220008000a00 */
[----:B------:R-:W-:Y:S01]  /*1990*/  FMUL R21, R21, R11 ;  /* 0x0000000b15157220 */ /* 0x000fe20000400000 */
[----:B------:R-:W-:Y:S01]  /*19a0*/  BSSY.RECONVERGENT B0, `(.L_x_67) ;  /* 0x0000013000007945 */ /* 0x000fe20003800200 */
[----:B------:R-:W-:Y:S01]  /*19b0*/  FADD R6, R6, -R0 ;  /* 0x8000000006067221 */ /* 0x000fe20000000000 */
        /* <DEDUP_REMOVED lines=13> */
.L_x_68:
[----:B------:R-:W-:Y:S01]  /*1a90*/  FMUL.FTZ R0, R19, R12 ;  /* 0x0000000c13007220 */ /* 0x000fe20000410000 */
[----:B------:R-:W-:-:S03]  /*1aa0*/  FMUL.FTZ R12, R12, 0.5 ;  /* 0x3f0000000c0c7820 */ /* 0x000fc60000410000 */
[----:B------:R-:W-:-:S04]  /*1ab0*/  FFMA R3, -R0, R0, R19 ;  /* 0x0000000000037223 */ /* 0x000fc80000000113 */
[----:B------:R-:W-:-:S07]  /*1ac0*/  FFMA R12, R3, R12, R0 ;  /* 0x0000000c030c7223 */ /* 0x000fce0000000000 */
.L_x_69:
[----:B------:R-:W-:Y:S05]  /*1ad0*/  BSYNC.RECONVERGENT B0 ;  /* 0x0000000000007941 */ /* 0x000fea0003800200 */
.L_x_67:
        /* <DEDUP_REMOVED lines=16> */
.L_x_71:
[----:B------:R-:W-:Y:S05]  /*1be0*/  BSYNC.RECONVERGENT B0 ;  /* 0x0000000000007941 */ /* 0x000fea0003800200 */
.L_x_70:
[----:B------:R-:W-:Y:S01]  /*1bf0*/  FADD R7, R7, -R0 ;  /* 0x8000000007077221 */ /* 0x000fe20000000000 */
[----:B------:R-:W-:Y:S04]  /*1c00*/  STG.E.128 desc[UR4][R32.64], R8 ;  /* 0x0000000820007986 */ /* 0x000fe8000c101d04 */
[----:B------:R-:W-:Y:S04]  /*1c10*/  STG.E.128 desc[UR4][R28.64], R16 ;  /* 0x000000101c007986 */ /* 0x000fe8000c101d04 */
[----:B------:R-:W-:Y:S01]  /*1c20*/  STG.E.128 desc[UR4][R34.64], R4 ;  /* 0x0000000422007986 */ /* 0x000fe2000c101d04 */
[----:B------:R-:W-:Y:S05]  /*1c30*/  EXIT ;  /* 0x000000000000794d */ /* 0x000fea0003800000 */
        .weak           $__internal_2_$__cuda_sm20_sqrt_rn_f32_slowpath
        .type           $__internal_2_$__cuda_sm20_sqrt_rn_f32_slowpath,@function
        .size           $__internal_2_$__cuda_sm20_sqrt_rn_f32_slowpath,($__internal_3_$__cuda_sm3x_div_rn_noftz_f32_slowpath - $__internal_2_$__cuda_sm20_sqrt_rn_f32_slowpath)
$__internal_2_$__cuda_sm20_sqrt_rn_f32_slowpath:
[----:B------:R-:W-:-:S13]  /*1c40*/  LOP3.LUT P0, RZ, R26, 0x7fffffff, RZ, 0xc0, !PT ;  /* 0x7fffffff1aff7812 */ /* 0x000fda000780c0ff */
[----:B------:R-:W-:Y:S01]  /*1c50*/  @!P0 MOV R12, R26 ;  /* 0x0000001a000c8202 */ /* 0x000fe20000000f00 */
[----:B------:R-:W-:Y:S06]  /*1c60*/  @!P0 BRA `(.L_x_72) ;  /* 0x0000000000408947 */ /* 0x000fec0003800000 */
[----:B------:R-:W-:-:S13]  /*1c70*/  FSETP.GEU.FTZ.AND P0, PT, R26, RZ, PT ;  /* 0x000000ff1a00720b */ /* 0x000fda0003f1e000 */
[----:B------:R-:W-:Y:S01]  /*1c80*/  @!P0 MOV R12, 0x7fffffff ;  /* 0x7fffffff000c8802 */ /* 0x000fe20000000f00 */
        /* <DEDUP_REMOVED lines=8> */
[----:B------:R-:W-:-:S03]  /*1d10*/  @P0 FMUL.FTZ R3, R24, 0.5 ;  /* 0x3f00000018030820 */ /* 0x000fc60000410000 */
[----:B------:R-:W-:-:S04]  /*1d20*/  @P0 FADD.FTZ R12, -R22, -RZ ;  /* 0x800000ff160c0221 */ /* 0x000fc80000010100 */
[----:B------:R-:W-:Y:S01]  /*1d30*/  @P0 FFMA R25, R22, R12, R23 ;  /* 0x0000000c16190223 */ /* 0x000fe20000000017 */
[----:B------:R-:W-:-:S03]  /*1d40*/  @!P0 MOV R12, R26 ;  /* 0x0000001a000c8202 */ /* 0x000fc60000000f00 */
[----:B------:R-:W-:-:S04]  /*1d50*/  @P0 FFMA R3, R25, R3, R22 ;  /* 0x0000000319030223 */ /* 0x000fc80000000016 */
[----:B------:R-:W-:-:S07]  /*1d60*/  @P0 FMUL.FTZ R12, R3, 2.3283064365386962891e-10 ;  /* 0x2f800000030c0820 */ /* 0x000fce0000410000 */
.L_x_72:
[----:B------:R-:W-:Y:S01]  /*1d70*/  HFMA2 R23, -RZ, RZ, 0, 0 ;  /* 0x00000000ff177431 */ /* 0x000fe200000001ff */
[----:B------:R-:W-:-:S04]  /*1d80*/  MOV R22, R0 ;  /* 0x0000000000167202 */ /* 0x000fc80000000f00 */
[----:B------:R-:W-:Y:S05]  /*1d90*/  RET.REL.NODEC R22 `(_ZN8fast_lfs9optimizer7kernels4adam23adam_step_vectorized_cuEPfS3_S3_PKfiffffff) ;  /* 0xffffffe016987950 */ /* 0x000fea0003c3ffff */
        .weak           $__internal_3_$__cuda_sm3x_div_rn_noftz_f32_slowpath
        .type           $__internal_3_$__cuda_sm3x_div_rn_noftz_f32_slowpath,@function
        .size           $__internal_3_$__cuda_sm3x_div_rn_noftz_f32_slowpath,(.L_x_88 - $__internal_3_$__cuda_sm3x_div_rn_noftz_f32_slowpath)
$__internal_3_$__cuda_sm3x_div_rn_noftz_f32_slowpath:
[----:B------:R-:W-:Y:S01]  /*1da0*/  SHF.R.U32.HI R12, RZ, 0x17, R3 ;  /* 0x00000017ff0c7819 */ /* 0x000fe20000011603 */
[----:B------:R-:W-:Y:S01]  /*1db0*/  BSSY.RECONVERGENT B2, `(.L_x_73) ;  /* 0x0000062000027945 */ /* 0x000fe20003800200 */
[----:B------:R-:W-:Y:S02]  /*1dc0*/  SHF.R.U32.HI R24, RZ, 0x17, R0 ;  /* 0x00000017ff187819 */ /* 0x000fe40000011600 */
[----:B------:R-:W-:Y:S02]  /*1dd0*/  LOP3.LUT R12, R12, 0xff, RZ, 0xc0, !PT ;  /* 0x000000ff0c0c7812 */ /* 0x000fe400078ec0ff */
[----:B------:R-:W-:Y:S02]  /*1de0*/  LOP3.LUT R24, R24, 0xff, RZ, 0xc0, !PT ;  /* 0x000000ff18187812 */ /* 0x000fe400078ec0ff */
[----:B------:R-:W-:Y:S02]  /*1df0*/  IADD3 R25, PT, PT, R12, -0x1, RZ ;  /* 0xffffffff0c197810 */ /* 0x000fe40007ffe0ff */
[----:B------:R-:W-:-:S02]  /*1e00*/  IADD3 R26, PT, PT, R24, -0x1, RZ ;  /* 0xffffffff181a7810 */ /* 0x000fc40007ffe0ff */
[----:B------:R-:W-:-:S04]  /*1e10*/  ISETP.GT.U32.AND P0, PT, R25, 0xfd, PT ;  /* 0x000000fd1900780c */ /* 0x000fc80003f04070 */
[----:B------:R-:W-:-:S13]  /*1e20*/  ISETP.GT.U32.OR P0, PT, R26, 0xfd, P0 ;  /* 0x000000fd1a00780c */ /* 0x000fda0000704470 */
[----:B------:R-:W-:Y:S01]  /*1e30*/  @!P0 MOV R23, RZ ;  /* 0x000000ff00178202 */ /* 0x000fe20000000f00 */
[----:B------:R-:W-:Y:S06]  /*1e40*/  @!P0 BRA `(.L_x_74) ;  /* 0x00000000005c8947 */ /* 0x000fec0003800000 */
[----:B------:R-:W-:Y:S02]  /*1e50*/  FSETP.GTU.FTZ.AND P0, PT, |R0|, +INF , PT ;  /* 0x7f8000000000780b */ /* 0x000fe40003f1c200 */
        /* <DEDUP_REMOVED lines=18> */
[----:B------:R-:W-:Y:S01]  /*1f80*/  @!P0 FFMA R0, R0, 1.84467440737095516160e+19, RZ ;  /* 0x5f80000000008823 */ /* 0x000fe200000000ff */
[----:B------:R-:W-:Y:S01]  /*1f90*/  @!P0 MOV R23, 0xffffffc0 ;  /* 0xffffffc000178802 */ /* 0x000fe20000000f00 */
[----:B------:R-:W-:-:S03]  /*1fa0*/  @!P1 FFMA R3, R3, 1.84467440737095516160e+19, RZ ;  /* 0x5f80000003039823 */ /* 0x000fc600000000ff */
[----:B------:R-:W-:-:S07]  /*1fb0*/  @!P1 IADD3 R23, PT, PT, R23, 0x40, RZ ;  /* 0x0000004017179810 */ /* 0x000fce0007ffe0ff */
.L_x_74:
[----:B------:R-:W-:Y:S01]  /*1fc0*/  LEA R30, R12, 0xc0800000, 0x17 ;  /* 0xc08000000c1e7811 */ /* 0x000fe200078eb8ff */
[----:B------:R-:W-:Y:S01]  /*1fd0*/  BSSY.RECONVERGENT B3, `(.L_x_79) ;  /* 0x0000036000037945 */ /* 0x000fe20003800200 */
[----:B------:R-:W-:Y:S02]  /*1fe0*/  IADD3 R25, PT, PT, R24, -0x7f, RZ ;  /* 0xffffff8118197810 */ /* 0x000fe40007ffe0ff */
[----:B------:R-:W-:-:S03]  /*1ff0*/  IADD3 R30, PT, PT, -R30, R3, RZ ;  /* 0x000000031e1e7210 */ /* 0x000fc60007ffe1ff */
[----:B------:R-:W-:Y:S01]  /*2000*/  IMAD R0, R25, -0x800000, R0 ;  /* 0xff80000019007824 */ /* 0x000fe200078e0200 */
[----:B------:R-:W0:Y:S01]  /*2010*/  MUFU.RCP R26, R30 ;  /* 0x0000001e001a7308 */ /* 0x000e220000001000 */
[----:B------:R-:W-:-:S04]  /*2020*/  FADD.FTZ R3, -R30, -RZ ;  /* 0x800000ff1e037221 */ /* 0x000fc80000010100 */
[----:B0-----:R-:W-:-:S04]  /*2030*/  FFMA R27, R26, R3, 1 ;  /* 0x3f8000001a1b7423 */ /* 0x001fc80000000003 */
[----:B------:R-:W-:-:S04]  /*2040*/  FFMA R27, R26, R27, R26 ;  /* 0x0000001b1a1b7223 */ /* 0x000fc8000000001a */
[----:B------:R-:W-:-:S04]  /*2050*/  FFMA R24, R0, R27, RZ ;  /* 0x0000001b00187223 */ /* 0x000fc800000000ff */
[----:B------:R-:W-:-:S04]  /*2060*/  FFMA R26, R3, R24, R0 ;  /* 0x00000018031a7223 */ /* 0x000fc80000000000 */
[----:B------:R-:W-:Y:S01]  /*2070*/  FFMA R26, R27, R26, R24 ;  /* 0x0000001a1b1a7223 */ /* 0x000fe20000000018 */
[----:B------:R-:W-:-:S03]  /*2080*/  IADD3 R24, PT, PT, R25, 0x7f, -R12 ;  /* 0x0000007f19187810 */ /* 0x000fc60007ffe80c */
[----:B------:R-:W-:Y:S01]  /*2090*/  FFMA R3, R3, R26, R0 ;  /* 0x0000001a03037223 */ /* 0x000fe20000000000 */
[----:B------:R-:W-:-:S03]  /*20a0*/  IADD3 R23, PT, PT, R24, R23, RZ ;  /* 0x0000001718177210 */ /* 0x000fc60007ffe0ff */
[----:B------:R-:W-:-:S05]  /*20b0*/  FFMA R0, R27, R3, R26 ;  /* 0x000000031b007223 */ /* 0x000fca000000001a */
[----:B------:R-:W-:-:S04]  /*20c0*/  SHF.R.U32.HI R12, RZ, 0x17, R0 ;  /* 0x00000017ff0c7819 */ /* 0x000fc80000011600 */
[----:B------:R-:W-:-:S04]  /*20d0*/  LOP3.LUT R12, R12, 0xff, RZ, 0xc0, !PT ;  /* 0x000000ff0c0c7812 */ /* 0x000fc800078ec0ff */
[----:B------:R-:W-:-:S04]  /*20e0*/  IADD3 R12, PT, PT, R12, R23, RZ ;  /* 0x000000170c0c7210 */ /* 0x000fc80007ffe0ff */
[----:B------:R-:W-:-:S04]  /*20f0*/  IADD3 R24, PT, PT, R12, -0x1, RZ ;  /* 0xffffffff0c187810 */ /* 0x000fc80007ffe0ff */
        /* <DEDUP_REMOVED lines=10> */
[CCC-:B------:R-:W-:Y:S01]  /*21a0*/  FFMA.RP R23, R27.reuse, R3.reuse, R26.reuse ;  /* 0x000000031b177223 */ /* 0x1c0fe2000000801a */
[----:B------:R-:W-:Y:S01]  /*21b0*/  FFMA.RM R26, R27, R3, R26 ;  /* 0x000000031b1a7223 */ /* 0x000fe2000000401a */
[----:B------:R-:W-:Y:S02]  /*21c0*/  IADD3 R3, PT, PT, R12, 0x20, RZ ;  /* 0x000000200c037810 */ /* 0x000fe40007ffe0ff */
[----:B------:R-:W-:Y:S02]  /*21d0*/  LOP3.LUT R24, R24, 0x7fffff, RZ, 0xc0, !PT ;  /* 0x007fffff18187812 */ /* 0x000fe400078ec0ff */
[----:B------:R-:W-:Y:S02]  /*21e0*/  ISETP.NE.AND P2, PT, R12, RZ, PT ;  /* 0x000000ff0c00720c */ /* 0x000fe40003f45270 */
[----:B------:R-:W-:Y:S02]  /*21f0*/  LOP3.LUT R24, R24, 0x800000, RZ, 0xfc, !PT ;  /* 0x0080000018187812 */ /* 0x000fe400078efcff */
[----:B------:R-:W-:-:S02]  /*2200*/  ISETP.NE.AND P1, PT, R12, RZ, PT ;  /* 0x000000ff0c00720c */ /* 0x000fc40003f25270 */
[----:B------:R-:W-:Y:S02]  /*2210*/  IADD3 R12, PT, PT, -R12, RZ, RZ ;  /* 0x000000ff0c0c7210 */ /* 0x000fe40007ffe1ff */
[----:B------:R-:W-:Y:S02]  /*2220*/  SHF.L.U32 R3, R24, R3, RZ ;  /* 0x0000000318037219 */ /* 0x000fe400000006ff */
[----:B------:R-:W-:Y:S02]  /*2230*/  FSETP.NEU.FTZ.AND P0, PT, R23, R26, PT ;  /* 0x0000001a1700720b */ /* 0x000fe40003f1d000 */
[----:B------:R-:W-:Y:S02]  /*2240*/  SEL R23, R12, RZ, P2 ;  /* 0x000000ff0c177207 */ /* 0x000fe40001000000 */
[----:B------:R-:W-:Y:S02]  /*2250*/  ISETP.NE.AND P1, PT, R3, RZ, P1 ;  /* 0x000000ff0300720c */ /* 0x000fe40000f25270 */
[----:B------:R-:W-:-:S02]  /*2260*/  SHF.R.U32.HI R24, RZ, R23, R24 ;  /* 0x00000017ff187219 */ /* 0x000fc40000011618 */
[----:B------:R-:W-:Y:S02]  /*2270*/  PLOP3.LUT P0, PT, P0, P1, PT, 0xf8, 0x8f ;  /* 0x00000000008f781c */ /* 0x000fe40000703f70 */
[----:B------:R-:W-:Y:S02]  /*2280*/  SHF.R.U32.HI R12, RZ, 0x1, R24 ;  /* 0x00000001ff0c7819 */ /* 0x000fe40000011618 */
[----:B------:R-:W-:-:S04]  /*2290*/  SEL R3, RZ, 0x1, !P0 ;  /* 0x00000001ff037807 */ /* 0x000fc80004000000 */
[----:B------:R-:W-:-:S04]  /*22a0*/  LOP3.LUT R3, R3, 0x1, R12, 0xf8, !PT ;  /* 0x0000000103037812 */ /* 0x000fc800078ef80c */
[----:B------:R-:W-:-:S04]  /*22b0*/  LOP3.LUT R3, R3, R24, RZ, 0xc0, !PT ;  /* 0x0000001803037212 */ /* 0x000fc800078ec0ff */
[----:B------:R-:W-:-:S04]  /*22c0*/  IADD3 R3, PT, PT, R12, R3, RZ ;  /* 0x000000030c037210 */ /* 0x000fc80007ffe0ff */
[----:B------:R-:W-:Y:S01]  /*22d0*/  LOP3.LUT R0, R3, R0, RZ, 0xfc, !PT ;  /* 0x0000000003007212 */ /* 0x000fe200078efcff */
[----:B------:R-:W-:Y:S06]  /*22e0*/  BRA `(.L_x_82) ;  /* 0x0000000000107947 */ /* 0x000fec0003800000 */
.L_x_81:
[----:B------:R-:W-:-:S04]  /*22f0*/  LOP3.LUT R0, R0, 0x80000000, RZ, 0xc0, !PT ;  /* 0x8000000000007812 */ /* 0x000fc800078ec0ff */
[----:B------:R-:W-:Y:S01]  /*2300*/  LOP3.LUT R0, R0, 0x7f800000, RZ, 0xfc, !PT ;  /* 0x7f80000000007812 */ /* 0x000fe200078efcff */
[----:B------:R-:W-:Y:S06]  /*2310*/  BRA `(.L_x_82) ;  /* 0x0000000000047947 */ /* 0x000fec0003800000 */
.L_x_80:
[----:B------:R-:W-:-:S07]  /*2320*/  LEA R0, R23, R0, 0x17 ;  /* 0x0000000017007211 */ /* 0x000fce00078eb8ff */
.L_x_82:
[----:B------:R-:W-:Y:S05]  /*2330*/  BSYNC.RECONVERGENT B3 ;  /* 0x0000000000037941 */ /* 0x000fea0003800200 */
.L_x_79:
[----:B------:R-:W-:Y:S05]  /*2340*/  BRA `(.L_x_83) ;  /* 0x0000000000207947 */ /* 0x000fea0003800000 */
.L_x_78:
[----:B------:R-:W-:-:S04]  /*2350*/  LOP3.LUT R0, R3, 0x80000000, R0, 0x48, !PT ;  /* 0x8000000003007812 */ /* 0x000fc800078e4800 */
[----:B------:R-:W-:Y:S01]  /*2360*/  LOP3.LUT R0, R0, 0x7f800000, RZ, 0xfc, !PT ;  /* 0x7f80000000007812 */ /* 0x000fe200078efcff */
[----:B------:R-:W-:Y:S06]  /*2370*/  BRA `(.L_x_83) ;  /* 0x0000000000147947 */ /* 0x000fec0003800000 */
.L_x_77:
[----:B------:R-:W-:Y:S01]  /*2380*/  LOP3.LUT R0, R3, 0x80000000, R0, 0x48, !PT ;  /* 0x8000000003007812 */ /* 0x000fe200078e4800 */
[----:B------:R-:W-:Y:S06]  /*2390*/  BRA `(.L_x_83) ;  /* 0x00000000000c7947 */ /* 0x000fec0003800000 */
.L_x_76:
[----:B------:R-:W0:Y:S01]  /*23a0*/  MUFU.RSQ R0, -QNAN ;  /* 0xffc0000000007908 */ /* 0x000e220000001400 */
[----:B------:R-:W-:Y:S05]  /*23b0*/  BRA `(.L_x_83) ;  /* 0x0000000000047947 */ /* 0x000fea0003800000 */
.L_x_75:
[----:B------:R-:W-:-:S07]  /*23c0*/  FADD.FTZ R0, R0, R3 ;  /* 0x0000000300007221 */ /* 0x000fce0000010000 */
.L_x_83:
[----:B------:R-:W-:Y:S05]  /*23d0*/  BSYNC.RECONVERGENT B2 ;  /* 0x0000000000027941 */ /* 0x000fea0003800200 */
.L_x_73:
[----:B------:R-:W-:-:S04]  /*23e0*/  HFMA2 R23, -RZ, RZ, 0, 0 ;  /* 0x00000000ff177431 */ /* 0x000fc800000001ff */
[----:B0-----:R-:W-:Y:S05]  /*23f0*/  RET.REL.NODEC R22 `(_ZN8fast_lfs9optimizer7kernels4adam23adam_step_vectorized_cuEPfS3_S3_PKfiffffff) ;  /* 0xffffffdc16007950 */ /* 0x001fea0003c3ffff */
.L_x_84:
        /* <DEDUP_REMOVED lines=16> */
.L_x_88:


//--------------------- .nv.shared.reserved.0     --------------------------
	.section	.nv.shared.reserved.0,"aw",@nobits
	.weak		__nv_reservedSMEM_offset_0_alias
	.size		__nv_reservedSMEM_offset_0_alias, 0, 64
	.other		__nv_reservedSMEM_offset_0_alias,@"STO_CUDA_RESERVED_SHARED STV_DEFAULT"
__nv_reservedSMEM_offset_0_alias:
	.zero		0
	.zero		64


//--------------------- .nv.constant0._ZN8fast_lfs9optimizer7kernels4adam12zero_rows_cuEPfPKlii --------------------------
	.section	.nv.constant0._ZN8fast_lfs9optimizer7kernels4adam12zero_rows_cuEPfPKlii,"a",@progbits
	.sectionflags	@""
	.align	4
.nv.constant0._ZN8fast_lfs9optimizer7kernels4adam12zero_rows_cuEPfPKlii:
	.zero		920


//--------------------- .nv.constant0._ZN8fast_lfs9optimizer7kernels4adam12adam_step_cuEPfS3_S3_PKfiffffff --------------------------
	.section	.nv.constant0._ZN8fast_lfs9optimizer7kernels4adam12adam_step_cuEPfS3_S3_PKfiffffff,"a",@progbits
	.sectionflags	@""
	.align	4
.nv.constant0._ZN8fast_lfs9optimizer7kernels4adam12adam_step_cuEPfS3_S3_PKfiffffff:
	.zero		956


//--------------------- .nv.constant0._ZN8fast_lfs9optimizer7kernels4adam23adam_step_vectorized_cuEPfS3_S3_PKfiffffff --------------------------
	.section	.nv.constant0._ZN8fast_lfs9optimizer7kernels4adam23adam_step_vectorized_cuEPfS3_S3_PKfiffffff,"a",@progbits
	.sectionflags	@""
	.align	4
.nv.constant0._ZN8fast_lfs9optimizer7kernels4adam23adam_step_vectorized_cuEPfS3_S3_PKfiffffff:
	.zero		956


//--------------------- SYMBOLS --------------------------

	.type		.nv.reservedSmem.offset0,@object
	.size		.nv.reservedSmem.offset0,0x4
